	.headerflags	@"EF_CUDA_TEXMODE_UNIFIED EF_CUDA_64BIT_ADDRESS EF_CUDA_SM86 EF_CUDA_VIRTUAL_SM(EF_CUDA_SM86)"
	.elftype	@"ET_EXEC"


//--------------------- .nv.info                  --------------------------
	.section	.nv.info,"",@"SHT_CUDA_INFO"
	.align	4


	//----- nvinfo : EIATTR_REGCOUNT
	.align		4
        /*0000*/ 	.byte	0x04, 0x2f
        /*0002*/ 	.short	(.L_2 - .L_1)
	.align		4
.L_1:
        /*0004*/ 	.word	index@(triton__0d1d2d3d4d5d6d7d8d9d10d1112de)
        /*0008*/ 	.word	0x00000030


	//----- nvinfo : EIATTR_MAX_STACK_SIZE
	.align		4
.L_2:
        /*000c*/ 	.byte	0x04, 0x23
        /*000e*/ 	.short	(.L_4 - .L_3)
	.align		4
.L_3:
        /*0010*/ 	.word	index@(triton__0d1d2d3d4d5d6d7d8d9d10d1112de)
        /*0014*/ 	.word	0x00000000


	//----- nvinfo : EIATTR_MIN_STACK_SIZE
	.align		4
.L_4:
        /*0018*/ 	.byte	0x04, 0x12
        /*001a*/ 	.short	(.L_6 - .L_5)
	.align		4
.L_5:
        /*001c*/ 	.word	index@(triton__0d1d2d3d4d5d6d7d8d9d10d1112de)
        /*0020*/ 	.word	0x00000000


	//----- nvinfo : EIATTR_FRAME_SIZE
	.align		4
.L_6:
        /*0024*/ 	.byte	0x04, 0x11
        /*0026*/ 	.short	(.L_8 - .L_7)
	.align		4
.L_7:
        /*0028*/ 	.word	index@(triton__0d1d2d3d4d5d6d7d8d9d10d1112de)
        /*002c*/ 	.word	0x00000000
.L_8:


//--------------------- .nv.info.triton__0d1d2d3d4d5d6d7d8d9d10d1112de --------------------------
	.section	.nv.info.triton__0d1d2d3d4d5d6d7d8d9d10d1112de,"",@"SHT_CUDA_INFO"
	.align	4


	//----- nvinfo : EIATTR_CUDA_API_VERSION
	.align		4
        /*0000*/ 	.byte	0x04, 0x37
        /*0002*/ 	.short	(.L_10 - .L_9)
.L_9:
        /*0004*/ 	.word	0x0000007b


	//----- nvinfo : EIATTR_SW2861232_WAR
	.align		4
.L_10:
        /*0008*/ 	.byte	0x01, 0x35
	.zero		2


	//----- nvinfo : EIATTR_PARAM_CBANK
	.align		4
        /*000c*/ 	.byte	0x04, 0x0a
        /*000e*/ 	.short	(.L_12 - .L_11)
	.align		4
.L_11:
        /*0010*/ 	.word	index@(.nv.constant0.triton__0d1d2d3d4d5d6d7d8d9d10d1112de)
        /*0014*/ 	.short	0x0160
        /*0016*/ 	.short	0x0060


	//----- nvinfo : EIATTR_CBANK_PARAM_SIZE
	.align		4
.L_12:
        /*0018*/ 	.byte	0x03, 0x19
        /*001a*/ 	.short	0x0060


	//----- nvinfo : EIATTR_KPARAM_INFO
	.align		4
        /*001c*/ 	.byte	0x04, 0x17
        /*001e*/ 	.short	(.L_14 - .L_13)
.L_13:
        /*0020*/ 	.word	0x00000000
        /*0024*/ 	.short	0x000c
        /*0026*/ 	.short	0x005c
        /*0028*/ 	.byte	0x00, 0xf0, 0x11, 0x00


	//----- nvinfo : EIATTR_KPARAM_INFO
	.align		4
.L_14:
        /*002c*/ 	.byte	0x04, 0x17
        /*002e*/ 	.short	(.L_16 - .L_15)
.L_15:
        /*0030*/ 	.word	0x00000000
        /*0034*/ 	.short	0x000b
        /*0036*/ 	.short	0x0058
        /*0038*/ 	.byte	0x00, 0xf0, 0x11, 0x00


	//----- nvinfo : EIATTR_KPARAM_INFO
	.align		4
.L_16:
        /*003c*/ 	.byte	0x04, 0x17
        /*003e*/ 	.short	(.L_18 - .L_17)
.L_17:
        /*0040*/ 	.word	0x00000000
        /*0044*/ 	.short	0x000a
        /*0046*/ 	.short	0x0050
        /*0048*/ 	.byte	0x00, 0xf0, 0x21, 0x00


	//----- nvinfo : EIATTR_KPARAM_INFO
	.align		4
.L_18:
        /*004c*/ 	.byte	0x04, 0x17
        /*004e*/ 	.short	(.L_20 - .L_19)
.L_19:
        /*0050*/ 	.word	0x00000000
        /*0054*/ 	.short	0x0009
        /*0056*/ 	.short	0x0048
        /*0058*/ 	.byte	0x00, 0xf0, 0x21, 0x00


	//----- nvinfo : EIATTR_KPARAM_INFO
	.align		4
.L_20:
        /*005c*/ 	.byte	0x04, 0x17
        /*005e*/ 	.short	(.L_22 - .L_21)
.L_21:
        /*0060*/ 	.word	0x00000000
        /*0064*/ 	.short	0x0008
        /*0066*/ 	.short	0x0040
        /*0068*/ 	.byte	0x00, 0xf0, 0x21, 0x00


	//----- nvinfo : EIATTR_KPARAM_INFO
	.align		4
.L_22:
        /*006c*/ 	.byte	0x04, 0x17
        /*006e*/ 	.short	(.L_24 - .L_23)
.L_23:
        /*0070*/ 	.word	0x00000000
        /*0074*/ 	.short	0x0007
        /*0076*/ 	.short	0x0038
        /*0078*/ 	.byte	0x00, 0xf0, 0x21, 0x00


	//----- nvinfo : EIATTR_KPARAM_INFO
	.align		4
.L_24:
        /*007c*/ 	.byte	0x04, 0x17
        /*007e*/ 	.short	(.L_26 - .L_25)
.L_25:
        /*0080*/ 	.word	0x00000000
        /*0084*/ 	.short	0x0006
        /*0086*/ 	.short	0x0030
        /*0088*/ 	.byte	0x00, 0xf0, 0x21, 0x00


	//----- nvinfo : EIATTR_KPARAM_INFO
	.align		4
.L_26:
        /*008c*/ 	.byte	0x04, 0x17
        /*008e*/ 	.short	(.L_28 - .L_27)
.L_27:
        /*0090*/ 	.word	0x00000000
        /*0094*/ 	.short	0x0005
        /*0096*/ 	.short	0x0028
        /*0098*/ 	.byte	0x00, 0xf0, 0x21, 0x00


	//----- nvinfo : EIATTR_KPARAM_INFO
	.align		4
.L_28:
        /*009c*/ 	.byte	0x04, 0x17
        /*009e*/ 	.short	(.L_30 - .L_29)
.L_29:
        /*00a0*/ 	.word	0x00000000
        /*00a4*/ 	.short	0x0004
        /*00a6*/ 	.short	0x0020
        /*00a8*/ 	.byte	0x00, 0xf0, 0x21, 0x00


	//----- nvinfo : EIATTR_KPARAM_INFO
	.align		4
.L_30:
        /*00ac*/ 	.byte	0x04, 0x17
        /*00ae*/ 	.short	(.L_32 - .L_31)
.L_31:
        /*00b0*/ 	.word	0x00000000
        /*00b4*/ 	.short	0x0003
        /*00b6*/ 	.short	0x0018
        /*00b8*/ 	.byte	0x00, 0xf0, 0x21, 0x00


	//----- nvinfo : EIATTR_KPARAM_INFO
	.align		4
.L_32:
        /*00bc*/ 	.byte	0x04, 0x17
        /*00be*/ 	.short	(.L_34 - .L_33)
.L_33:
        /*00c0*/ 	.word	0x00000000
        /*00c4*/ 	.short	0x0002
        /*00c6*/ 	.short	0x0010
        /*00c8*/ 	.byte	0x00, 0xf0, 0x21, 0x00


	//----- nvinfo : EIATTR_KPARAM_INFO
	.align		4
.L_34:
        /*00cc*/ 	.byte	0x04, 0x17
        /*00ce*/ 	.short	(.L_36 - .L_35)
.L_35:
        /*00d0*/ 	.word	0x00000000
        /*00d4*/ 	.short	0x0001
        /*00d6*/ 	.short	0x0008
        /*00d8*/ 	.byte	0x00, 0xf0, 0x21, 0x00


	//----- nvinfo : EIATTR_KPARAM_INFO
	.align		4
.L_36:
        /*00dc*/ 	.byte	0x04, 0x17
        /*00de*/ 	.short	(.L_38 - .L_37)
.L_37:
        /*00e0*/ 	.word	0x00000000
        /*00e4*/ 	.short	0x0000
        /*00e6*/ 	.short	0x0000
        /*00e8*/ 	.byte	0x00, 0xf0, 0x21, 0x00


	//----- nvinfo : EIATTR_MAXREG_COUNT
	.align		4
.L_38:
        /*00ec*/ 	.byte	0x03, 0x1b
        /*00ee*/ 	.short	0x00ff


	//----- nvinfo : EIATTR_COOP_GROUP_MASK_REGIDS
	.align		4
        /*00f0*/ 	.byte	0x04, 0x29
        /*00f2*/ 	.short	(.L_40 - .L_39)


	//   ....[0]....
.L_39:
        /*00f4*/ 	.word	0xffffffff


	//   ....[1]....
        /*00f8*/ 	.word	0xffffffff


	//   ....[2]....
        /*00fc*/ 	.word	0xffffffff


	//   ....[3]....
        /*0100*/ 	.word	0xffffffff


	//   ....[4]....
        /*0104*/ 	.word	0xffffffff


	//   ....[5]....
        /*0108*/ 	.word	0xffffffff


	//   ....[6]....
        /*010c*/ 	.word	0xffffffff


	//   ....[7]....
        /*0110*/ 	.word	0xffffffff


	//   ....[8]....
        /*0114*/ 	.word	0xffffffff


	//   ....[9]....
        /*0118*/ 	.word	0xffffffff


	//   ....[10]....
        /*011c*/ 	.word	0xffffffff


	//   ....[11]....
        /*0120*/ 	.word	0xffffffff


	//   ....[12]....
        /*0124*/ 	.word	0xffffffff


	//   ....[13]....
        /*0128*/ 	.word	0xffffffff


	//   ....[14]....
        /*012c*/ 	.word	0xffffffff


	//   ....[15]....
        /*0130*/ 	.word	0xffffffff


	//----- nvinfo : EIATTR_COOP_GROUP_INSTR_OFFSETS
	.align		4
.L_40:
        /*0134*/ 	.byte	0x04, 0x28
        /*0136*/ 	.short	(.L_42 - .L_41)


	//   ....[0]....
.L_41:
        /*0138*/ 	.word	0x00000810


	//   ....[1]....
        /*013c*/ 	.word	0x00000850


	//   ....[2]....
        /*0140*/ 	.word	0x00000870


	//   ....[3]....
        /*0144*/ 	.word	0x00000890


	//   ....[4]....
        /*0148*/ 	.word	0x000008b0


	//   ....[5]....
        /*014c*/ 	.word	0x00000900


	//   ....[6]....
        /*0150*/ 	.word	0x00000920


	//   ....[7]....
        /*0154*/ 	.word	0x00000950


	//   ....[8]....
        /*0158*/ 	.word	0x000019b0


	//   ....[9]....
        /*015c*/ 	.word	0x000019d0


	//   ....[10]....
        /*0160*/ 	.word	0x000019f0


	//   ....[11]....
        /*0164*/ 	.word	0x00001a10


	//   ....[12]....
        /*0168*/ 	.word	0x00001a30


	//   ....[13]....
        /*016c*/ 	.word	0x00001aa0


	//   ....[14]....
        /*0170*/ 	.word	0x00001ad0


	//   ....[15]....
        /*0174*/ 	.word	0x00001af0


	//----- nvinfo : EIATTR_EXIT_INSTR_OFFSETS
	.align		4
.L_42:
        /*0178*/ 	.byte	0x04, 0x1c
        /*017a*/ 	.short	(.L_44 - .L_43)


	//   ....[0]....
.L_43:
        /*017c*/ 	.word	0x00002470


	//   ....[1]....
        /*0180*/ 	.word	0x00002490


	//----- nvinfo : EIATTR_MAX_THREADS
	.align		4
.L_44:
        /*0184*/ 	.byte	0x04, 0x05
        /*0186*/ 	.short	(.L_46 - .L_45)
.L_45:
        /*0188*/ 	.word	0x00000100
        /*018c*/ 	.word	0x00000001
        /*0190*/ 	.word	0x00000001
.L_46:


//--------------------- .nv.rel.action            --------------------------
	.section	.nv.rel.action,"",@"SHT_CUDA_RELOCINFO"
	.align	8
	.sectionentsize	8
        /*0000*/ 	.byte	0x73, 0x00, 0x00, 0x00, 0x00, 0x00, 0x00, 0x00, 0x00, 0x00, 0x00, 0x11, 0x25, 0x00, 0x05, 0x36


//--------------------- .nv.constant0.triton__0d1d2d3d4d5d6d7d8d9d10d1112de --------------------------
	.section	.nv.constant0.triton__0d1d2d3d4d5d6d7d8d9d10d1112de,"a",@progbits
	.align	4
.nv.constant0.triton__0d1d2d3d4d5d6d7d8d9d10d1112de:
	.zero		448


//--------------------- .text.triton__0d1d2d3d4d5d6d7d8d9d10d1112de --------------------------
	.section	.text.triton__0d1d2d3d4d5d6d7d8d9d10d1112de,"ax",@progbits
	.sectionflags	@"SHF_BARRIERS=1"
	.sectioninfo	@"SHI_REGISTERS=48"
	.align	128
        .global         triton__0d1d2d3d4d5d6d7d8d9d10d1112de
        .type           triton__0d1d2d3d4d5d6d7d8d9d10d1112de,@function
        .size           triton__0d1d2d3d4d5d6d7d8d9d10d1112de,(.L_x_2 - triton__0d1d2d3d4d5d6d7d8d9d10d1112de)
        .other          triton__0d1d2d3d4d5d6d7d8d9d10d1112de,@"STO_CUDA_ENTRY STV_DEFAULT"
triton__0d1d2d3d4d5d6d7d8d9d10d1112de:
.text.triton__0d1d2d3d4d5d6d7d8d9d10d1112de:
[----:B------:R-:W-:-:S02]  /*0000*/  MOV R1, c[0x0][0x28] ;  /* 0x00000a0000017a02 */ /* 0x000fc40000000f00 */
[----:B------:R-:W0:Y:S01]  /*0010*/  S2R R0, SR_TID.X ;  /* 0x0000000000007919 */ /* 0x000e220000002100 */
[----:B------:R-:W1:Y:S01]  /*0020*/  S2UR UR9, SR_CTAID.X ;  /* 0x00000000000979c3 */ /* 0x000e620000002500 */
[----:B------:R-:W-:Y:S01]  /*0030*/  IMAD.MOV.U32 R15, RZ, RZ, 0x2 ;  /* 0x00000002ff0f7424 */ /* 0x000fe200078e00ff */
[----:B------:R-:W-:Y:S01]  /*0040*/  CS2R R4, SRZ ;  /* 0x0000000000047805 */ /* 0x000fe2000001ff00 */
[----:B------:R-:W-:Y:S01]  /*0050*/  CS2R R6, SRZ ;  /* 0x0000000000067805 */ /* 0x000fe2000001ff00 */
[----:B------:R-:W-:Y:S01]  /*0060*/  ULDC.64 UR10, c[0x0][0x118] ;  /* 0x00004600000a7ab9 */ /* 0x000fe20000000a00 */
[----:B0-----:R-:W-:Y:S01]  /*0070*/  LOP3.LUT R16, R0, 0xff, RZ, 0xc0, !PT ;  /* 0x000000ff00107812 */ /* 0x001fe200078ec0ff */
[----:B-1----:R-:W-:Y:S01]  /*0080*/  UISETP.GE.AND UP1, UPT, UR9, 0x4, UPT ;  /* 0x000000040900788c */ /* 0x002fe2000bf26270 */
[----:B------:R-:W-:Y:S01]  /*0090*/  IMAD.U32 R9, RZ, RZ, UR9 ;  /* 0x00000009ff097e24 */ /* 0x000fe2000f8e00ff */
[----:B------:R-:W-:Y:S01]  /*00a0*/  MOV R8, UR9 ;  /* 0x0000000900087c02 */ /* 0x000fe20008000f00 */
[----:B------:R-:W-:Y:S01]  /*00b0*/  IMAD.U32 R14, RZ, RZ, UR9 ;  /* 0x00000009ff0e7e24 */ /* 0x000fe2000f8e00ff */
[----:B------:R-:W-:-:S02]  /*00c0*/  SHF.L.U32 R28, R16, 0x3, RZ ;  /* 0x00000003101c7819 */ /* 0x000fc400000006ff */
[----:B------:R-:W-:Y:S02]  /*00d0*/  PLOP3.LUT P0, PT, PT, PT, UP1, 0x80, 0x0 ;  /* 0x000000000000781c */ /* 0x000fe40003f0f018 */
[----:B------:R-:W-:Y:S01]  /*00e0*/  IADD3 R3, R28, 0x800, RZ ;  /* 0x000008001c037810 */ /* 0x000fe20007ffe0ff */
[----:B------:R-:W-:-:S03]  /*00f0*/  IMAD R12, R9, 0x900, R28 ;  /* 0x00000900090c7824 */ /* 0x000fc600078e021c */
[----:B------:R-:W-:Y:S01]  /*0100*/  ISETP.GE.U32.AND P2, PT, R3, 0x900, PT ;  /* 0x000009000300780c */ /* 0x000fe20003f46070 */
[----:B------:R-:W-:-:S03]  /*0110*/  IMAD.WIDE R12, R12, R15, c[0x0][0x170] ;  /* 0x00005c000c0c7625 */ /* 0x000fc600078e020f */
[----:B------:R-:W-:Y:S01]  /*0120*/  ISETP.LT.AND P3, PT, R8, 0x4, !P2 ;  /* 0x000000040800780c */ /* 0x000fe20005761270 */
[----:B------:R-:W-:Y:S01]  /*0130*/  IMAD R14, R14, 0x900, R3 ;  /* 0x000009000e0e7824 */ /* 0x000fe200078e0203 */
[----:B------:R-:W-:Y:S01]  /*0140*/  CS2R R8, SRZ ;  /* 0x0000000000087805 */ /* 0x000fe2000001ff00 */
[----:B------:R-:W-:Y:S01]  /*0150*/  CS2R R10, SRZ ;  /* 0x00000000000a7805 */ /* 0x000fe2000001ff00 */
[----:B------:R-:W2:Y:S01]  /*0160*/  @!P0 LDG.E.EL.128 R4, [R12.64] ;  /* 0x0000000a0c048981 */ /* 0x000ea2000c2e1d00 */
[----:B------:R-:W-:-:S08]  /*0170*/  IMAD.WIDE R14, R14, R15, c[0x0][0x170] ;  /* 0x00005c000e0e7625 */ /* 0x000fd000078e020f */
[----:B------:R-:W3:Y:S01]  /*0180*/  @P3 LDG.E.EL.128 R8, [R14.64] ;  /* 0x0000000a0e083981 */ /* 0x000ee2000c2e1d00 */
[----:B------:R-:W-:Y:S01]  /*0190*/  PLOP3.LUT P0, PT, PT, PT, UP1, 0x80, 0x0 ;  /* 0x000000000000781c */ /* 0x000fe20003f0f018 */
[----:B------:R-:W-:Y:S01]  /*01a0*/  UMOV UR8, 0x4 ;  /* 0x0000000400087882 */ /* 0x000fe20000000000 */
[----:B------:R-:W-:Y:S01]  /*01b0*/  PLOP3.LUT P1, PT, PT, PT, UP1, 0x80, 0x0 ;  /* 0x000000000000781c */ /* 0x000fe20003f2f018 */
[----:B------:R-:W-:Y:S01]  /*01c0*/  ULDC.64 UR4, c[0x0][0x160] ;  /* 0x0000580000047ab9 */ /* 0x000fe20000000a00 */
[----:B------:R-:W-:Y:S01]  /*01d0*/  PLOP3.LUT P4, PT, PT, PT, UP1, 0x40, 0x0 ;  /* 0x000000000000781c */ /* 0x000fe20003f8e818 */
[----:B------:R-:W-:Y:S01]  /*01e0*/  ULDC.64 UR6, c[0x0][0x188] ;  /* 0x0000620000067ab9 */ /* 0x000fe20000000a00 */
[----:B------:R-:W-:Y:S01]  /*01f0*/  PLOP3.LUT P5, PT, PT, PT, UP1, 0x40, 0x0 ;  /* 0x000000000000781c */ /* 0x000fe20003fae818 */
[----:B------:R-:W-:Y:S01]  /*0200*/  UIMAD.WIDE UR4, UR9, UR8, UR4 ;  /* 0x00000008090472a5 */ /* 0x000fe2000f8e0204 */
[----:B------:R-:W-:Y:S01]  /*0210*/  MOV R27, 0x39e38e39 ;  /* 0x39e38e39001b7802 */ /* 0x000fe20000000f00 */
[----:B------:R-:W-:Y:S01]  /*0220*/  UIMAD.WIDE UR6, UR9, UR8, UR6 ;  /* 0x00000008090672a5 */ /* 0x000fe2000f8e0206 */
[----:B------:R-:W-:-:S02]  /*0230*/  PLOP3.LUT P6, PT, PT, PT, UP1, 0x80, 0x0 ;  /* 0x000000000000781c */ /* 0x000fc40003fcf018 */
[----:B--2---:R-:W-:Y:S02]  /*0240*/  SEL R4, R4, RZ, !P0 ;  /* 0x000000ff04047207 */ /* 0x004fe40004000000 */
[----:B------:R-:W-:Y:S02]  /*0250*/  SEL R5, R5, RZ, !P1 ;  /* 0x000000ff05057207 */ /* 0x000fe40004800000 */
[C---:B------:R-:W-:Y:S02]  /*0260*/  PRMT R3, R4.reuse, 0x7632, R3 ;  /* 0x0000763204037816 */ /* 0x040fe40000000003 */
[----:B------:R-:W-:Y:S02]  /*0270*/  SHF.L.U32 R4, R4, 0x10, RZ ;  /* 0x0000001004047819 */ /* 0x000fe400000006ff */
[----:B------:R-:W-:Y:S02]  /*0280*/  SHF.L.U32 R3, R3, 0x10, RZ ;  /* 0x0000001003037819 */ /* 0x000fe400000006ff */
[----:B---3--:R-:W-:Y:S01]  /*0290*/  SEL R12, R8, RZ, P3 ;  /* 0x000000ff080c7207 */ /* 0x008fe20001800000 */
[----:B------:R-:W-:Y:S01]  /*02a0*/  IMAD.U32 R8, R5, 0x10000, RZ ;  /* 0x0001000005087824 */ /* 0x000fe200078e00ff */
[----:B------:R-:W-:Y:S01]  /*02b0*/  FMUL R4, R4, R4 ;  /* 0x0000000404047220 */ /* 0x000fe20000400000 */
[----:B------:R-:W-:Y:S01]  /*02c0*/  FMUL R3, R3, R3 ;  /* 0x0000000303037220 */ /* 0x000fe20000400000 */
[C---:B------:R-:W-:Y:S01]  /*02d0*/  PRMT R5, R12.reuse, 0x7632, R5 ;  /* 0x000076320c057816 */ /* 0x040fe20000000005 */
[----:B------:R-:W-:Y:S01]  /*02e0*/  IMAD.U32 R12, R12, 0x10000, RZ ;  /* 0x000100000c0c7824 */ /* 0x000fe200078e00ff */
[----:B------:R-:W-:Y:S01]  /*02f0*/  PLOP3.LUT P0, PT, PT, PT, UP1, 0x40, 0x0 ;  /* 0x000000000000781c */ /* 0x000fe20003f0e818 */
[----:B------:R-:W-:Y:S01]  /*0300*/  FMUL R8, R8, R8 ;  /* 0x0000000808087220 */ /* 0x000fe20000400000 */
[----:B------:R-:W-:Y:S01]  /*0310*/  FSEL R15, R4, RZ, P4 ;  /* 0x000000ff040f7208 */ /* 0x000fe20002000000 */
[----:B------:R-:W-:Y:S01]  /*0320*/  IMAD.U32 R13, R5, 0x10000, RZ ;  /* 0x00010000050d7824 */ /* 0x000fe200078e00ff */
[----:B------:R-:W-:Y:S01]  /*0330*/  FSEL R4, R3, RZ, P0 ;  /* 0x000000ff03047208 */ /* 0x000fe20000000000 */
[----:B------:R-:W-:Y:S01]  /*0340*/  FMUL R12, R12, R12 ;  /* 0x0000000c0c0c7220 */ /* 0x000fe20000400000 */
[----:B------:R-:W-:Y:S01]  /*0350*/  PLOP3.LUT P0, PT, PT, PT, UP1, 0x80, 0x0 ;  /* 0x000000000000781c */ /* 0x000fe20003f0f018 */
[----:B------:R-:W-:Y:S01]  /*0360*/  FMUL R13, R13, R13 ;  /* 0x0000000d0d0d7220 */ /* 0x000fe20000400000 */
[----:B------:R-:W-:-:S02]  /*0370*/  PRMT R5, R5, 0x7632, R5 ;  /* 0x0000763205057816 */ /* 0x000fc40000000005 */
[----:B------:R-:W-:Y:S02]  /*0380*/  SEL R9, R9, RZ, P3 ;  /* 0x000000ff09097207 */ /* 0x000fe40001800000 */
[----:B------:R-:W-:Y:S02]  /*0390*/  FSEL R13, R13, -RZ, P3 ;  /* 0x800000ff0d0d7208 */ /* 0x000fe40001800000 */
[----:B------:R-:W-:Y:S02]  /*03a0*/  SEL R6, R6, RZ, !P0 ;  /* 0x000000ff06067207 */ /* 0x000fe40004000000 */
[----:B------:R-:W-:Y:S01]  /*03b0*/  SEL R10, R10, RZ, P3 ;  /* 0x000000ff0a0a7207 */ /* 0x000fe20001800000 */
[----:B------:R-:W-:Y:S01]  /*03c0*/  FADD R13, R4, R13 ;  /* 0x0000000d040d7221 */ /* 0x000fe20000000000 */
[----:B------:R-:W-:Y:S02]  /*03d0*/  SHF.L.U32 R5, R5, 0x10, RZ ;  /* 0x0000001005057819 */ /* 0x000fe400000006ff */
[C---:B------:R-:W-:Y:S01]  /*03e0*/  SHF.L.U32 R14, R9.reuse, 0x10, RZ ;  /* 0x00000010090e7819 */ /* 0x040fe200000006ff */
[----:B------:R-:W-:Y:S01]  /*03f0*/  IMAD.U32 R4, R10, 0x10000, RZ ;  /* 0x000100000a047824 */ /* 0x000fe200078e00ff */
[----:B------:R-:W-:Y:S01]  /*0400*/  PRMT R9, R9, 0x7632, R9 ;  /* 0x0000763209097816 */ /* 0x000fe20000000009 */
[----:B------:R-:W-:Y:S01]  /*0410*/  FMUL R5, R5, R5 ;  /* 0x0000000505057220 */ /* 0x000fe20000400000 */
[----:B------:R-:W-:Y:S01]  /*0420*/  SHF.L.U32 R3, R6, 0x10, RZ ;  /* 0x0000001006037819 */ /* 0x000fe200000006ff */
[----:B------:R-:W-:Y:S01]  /*0430*/  FMUL R14, R14, R14 ;  /* 0x0000000e0e0e7220 */ /* 0x000fe20000400000 */
[----:B------:R-:W-:Y:S01]  /*0440*/  PLOP3.LUT P0, PT, PT, PT, UP1, 0x40, 0x0 ;  /* 0x000000000000781c */ /* 0x000fe20003f0e818 */
[----:B------:R-:W-:Y:S01]  /*0450*/  IMAD.U32 R9, R9, 0x10000, RZ ;  /* 0x0001000009097824 */ /* 0x000fe200078e00ff */
[----:B------:R-:W-:Y:S01]  /*0460*/  FSEL R12, R12, -RZ, P3 ;  /* 0x800000ff0c0c7208 */ /* 0x000fe20001800000 */
[----:B------:R-:W-:Y:S01]  /*0470*/  FMUL R3, R3, R3 ;  /* 0x0000000303037220 */ /* 0x000fe20000400000 */
[----:B------:R-:W-:Y:S01]  /*0480*/  FMUL R4, R4, R4 ;  /* 0x0000000404047220 */ /* 0x000fe20000400000 */
[----:B------:R-:W-:Y:S01]  /*0490*/  FSEL R17, R8, RZ, P5 ;  /* 0x000000ff08117208 */ /* 0x000fe20002800000 */
[----:B------:R-:W-:Y:S01]  /*04a0*/  FMUL R9, R9, R9 ;  /* 0x0000000909097220 */ /* 0x000fe20000400000 */
[----:B------:R-:W-:Y:S01]  /*04b0*/  PLOP3.LUT P1, PT, PT, PT, UP1, 0x40, 0x0 ;  /* 0x000000000000781c */ /* 0x000fe20003f2e818 */
[----:B------:R-:W-:Y:S01]  /*04c0*/  FADD R12, R15, R12 ;  /* 0x0000000c0f0c7221 */ /* 0x000fe20000000000 */
[----:B------:R-:W-:-:S02]  /*04d0*/  FSEL R8, R5, RZ, P0 ;  /* 0x000000ff05087208 */ /* 0x000fc40000000000 */
[----:B------:R-:W-:Y:S01]  /*04e0*/  PLOP3.LUT P0, PT, PT, PT, UP1, 0x80, 0x0 ;  /* 0x000000000000781c */ /* 0x000fe20003f0f018 */
[----:B------:R-:W-:Y:S01]  /*04f0*/  FADD R13, R12, R13 ;  /* 0x0000000d0c0d7221 */ /* 0x000fe20000000000 */
[----:B------:R-:W-:Y:S02]  /*0500*/  FSEL R14, R14, -RZ, P3 ;  /* 0x800000ff0e0e7208 */ /* 0x000fe40001800000 */
[----:B------:R-:W-:Y:S02]  /*0510*/  PRMT R6, R6, 0x7632, R6 ;  /* 0x0000763206067816 */ /* 0x000fe40000000006 */
[----:B------:R-:W-:Y:S01]  /*0520*/  PRMT R10, R10, 0x7632, R10 ;  /* 0x000076320a0a7816 */ /* 0x000fe2000000000a */
[----:B------:R-:W-:Y:S01]  /*0530*/  FADD R14, R17, R14 ;  /* 0x0000000e110e7221 */ /* 0x000fe20000000000 */
[----:B------:R-:W-:Y:S01]  /*0540*/  FSEL R3, R3, RZ, P1 ;  /* 0x000000ff03037208 */ /* 0x000fe20000800000 */
[----:B------:R-:W-:Y:S01]  /*0550*/  IMAD.U32 R6, R6, 0x10000, RZ ;  /* 0x0001000006067824 */ /* 0x000fe200078e00ff */
[----:B------:R-:W-:Y:S01]  /*0560*/  FSEL R4, R4, -RZ, P3 ;  /* 0x800000ff04047208 */ /* 0x000fe20001800000 */
[----:B------:R-:W-:Y:S01]  /*0570*/  FADD R14, R14, R13 ;  /* 0x0000000d0e0e7221 */ /* 0x000fe20000000000 */
[----:B------:R-:W-:Y:S01]  /*0580*/  SEL R7, R7, RZ, !P0 ;  /* 0x000000ff07077207 */ /* 0x000fe20004000000 */
[----:B------:R-:W-:Y:S01]  /*0590*/  FMUL R6, R6, R6 ;  /* 0x0000000606067220 */ /* 0x000fe20000400000 */
[----:B------:R-:W-:Y:S01]  /*05a0*/  SEL R11, R11, RZ, P3 ;  /* 0x000000ff0b0b7207 */ /* 0x000fe20001800000 */
[----:B------:R-:W-:Y:S01]  /*05b0*/  FADD R5, R3, R4 ;  /* 0x0000000403057221 */ /* 0x000fe20000000000 */
[----:B------:R-:W-:-:S02]  /*05c0*/  FSEL R9, R9, -RZ, P3 ;  /* 0x800000ff09097208 */ /* 0x000fc40001800000 */
[----:B------:R-:W-:Y:S02]  /*05d0*/  SHF.L.U32 R10, R10, 0x10, RZ ;  /* 0x000000100a0a7819 */ /* 0x000fe400000006ff */
[----:B------:R-:W-:Y:S01]  /*05e0*/  PRMT R3, R7, 0x7632, R3 ;  /* 0x0000763207037816 */ /* 0x000fe20000000003 */
[----:B------:R-:W-:Y:S01]  /*05f0*/  FADD R9, R8, R9 ;  /* 0x0000000908097221 */ /* 0x000fe20000000000 */
[----:B------:R-:W-:Y:S01]  /*0600*/  SHF.L.U32 R4, R11, 0x10, RZ ;  /* 0x000000100b047819 */ /* 0x000fe200000006ff */
[----:B------:R-:W-:Y:S01]  /*0610*/  FMUL R10, R10, R10 ;  /* 0x0000000a0a0a7220 */ /* 0x000fe20000400000 */
[----:B------:R-:W-:Y:S01]  /*0620*/  SHF.L.U32 R7, R7, 0x10, RZ ;  /* 0x0000001007077819 */ /* 0x000fe200000006ff */
[----:B------:R-:W-:Y:S01]  /*0630*/  FADD R14, R9, R14 ;  /* 0x0000000e090e7221 */ /* 0x000fe20000000000 */
[----:B------:R-:W-:Y:S01]  /*0640*/  PRMT R11, R11, 0x7632, R11 ;  /* 0x000076320b0b7816 */ /* 0x000fe2000000000b */
[----:B------:R-:W-:Y:S01]  /*0650*/  IMAD.U32 R3, R3, 0x10000, RZ ;  /* 0x0001000003037824 */ /* 0x000fe200078e00ff */
[----:B------:R-:W-:Y:S01]  /*0660*/  PLOP3.LUT P0, PT, PT, PT, UP1, 0x40, 0x0 ;  /* 0x000000000000781c */ /* 0x000fe20003f0e818 */
[----:B------:R-:W-:Y:S01]  /*0670*/  FMUL R7, R7, R7 ;  /* 0x0000000707077220 */ /* 0x000fe20000400000 */
[----:B------:R-:W-:Y:S01]  /*0680*/  FMUL R4, R4, R4 ;  /* 0x0000000404047220 */ /* 0x000fe20000400000 */
[----:B------:R-:W-:Y:S01]  /*0690*/  IMAD.U32 R11, R11, 0x10000, RZ ;  /* 0x000100000b0b7824 */ /* 0x000fe200078e00ff */
[----:B------:R-:W-:Y:S01]  /*06a0*/  PLOP3.LUT P1, PT, PT, PT, UP1, 0x40, 0x0 ;  /* 0x000000000000781c */ /* 0x000fe20003f2e818 */
[----:B------:R-:W-:Y:S01]  /*06b0*/  FMUL R3, R3, R3 ;  /* 0x0000000303037220 */ /* 0x000fe20000400000 */
[----:B------:R-:W-:Y:S01]  /*06c0*/  FSEL R9, R6, RZ, P0 ;  /* 0x000000ff06097208 */ /* 0x000fe20000000000 */
[----:B------:R-:W-:Y:S01]  /*06d0*/  FMUL R11, R11, R11 ;  /* 0x0000000b0b0b7220 */ /* 0x000fe20000400000 */
[----:B------:R-:W-:Y:S01]  /*06e0*/  FSEL R10, R10, -RZ, P3 ;  /* 0x800000ff0a0a7208 */ /* 0x000fe20001800000 */
[----:B------:R-:W-:Y:S01]  /*06f0*/  FADD R5, R5, R14 ;  /* 0x0000000e05057221 */ /* 0x000fe20000000000 */
[----:B------:R-:W-:-:S02]  /*0700*/  PLOP3.LUT P4, PT, PT, PT, UP1, 0x40, 0x0 ;  /* 0x000000000000781c */ /* 0x000fc40003f8e818 */
[----:B------:R-:W-:Y:S01]  /*0710*/  FSEL R7, R7, RZ, P1 ;  /* 0x000000ff07077208 */ /* 0x000fe20000800000 */
[----:B------:R-:W-:Y:S01]  /*0720*/  FADD R10, R9, R10 ;  /* 0x0000000a090a7221 */ /* 0x000fe20000000000 */
[----:B------:R-:W-:Y:S02]  /*0730*/  FSEL R4, R4, -RZ, P3 ;  /* 0x800000ff04047208 */ /* 0x000fe40001800000 */
[----:B------:R-:W-:Y:S01]  /*0740*/  FSEL R6, R3, RZ, P4 ;  /* 0x000000ff03067208 */ /* 0x000fe20002000000 */
[----:B------:R-:W-:Y:S01]  /*0750*/  FADD R5, R10, R5 ;  /* 0x000000050a057221 */ /* 0x000fe20000000000 */
[----:B------:R-:W-:Y:S01]  /*0760*/  FSEL R11, R11, -RZ, P3 ;  /* 0x800000ff0b0b7208 */ /* 0x000fe20001800000 */
[----:B------:R-:W-:Y:S01]  /*0770*/  FADD R4, R7, R4 ;  /* 0x0000000407047221 */ /* 0x000fe20000000000 */
[C---:B------:R-:W-:Y:S02]  /*0780*/  LOP3.LUT P4, RZ, R0.reuse, 0x1f, RZ, 0xc0, !PT ;  /* 0x0000001f00ff7812 */ /* 0x040fe4000788c0ff */
[----:B------:R-:W-:Y:S01]  /*0790*/  ISETP.GE.AND P5, PT, R0, 0x8, PT ;  /* 0x000000080000780c */ /* 0x000fe20003fa6270 */
[----:B------:R-:W-:Y:S01]  /*07a0*/  FADD R11, R6, R11 ;  /* 0x0000000b060b7221 */ /* 0x000fe20000000000 */
[----:B------:R-:W-:Y:S01]  /*07b0*/  FADD R4, R4, R5 ;  /* 0x0000000504047221 */ /* 0x000fe20000000000 */
[----:B------:R-:W-:-:S02]  /*07c0*/  SHF.R.U32.HI R9, RZ, 0x3, R0 ;  /* 0x00000003ff097819 */ /* 0x000fc40000011600 */
[C---:B------:R-:W-:Y:S01]  /*07d0*/  LOP3.LUT P0, RZ, R0.reuse, 0x7, RZ, 0xc0, !PT ;  /* 0x0000000700ff7812 */ /* 0x040fe2000780c0ff */
[----:B------:R-:W-:Y:S01]  /*07e0*/  FADD R4, R11, R4 ;  /* 0x000000040b047221 */ /* 0x000fe20000000000 */
[----:B------:R-:W-:Y:S02]  /*07f0*/  LOP3.LUT R9, R9, 0x1c, RZ, 0xc0, !PT ;  /* 0x0000001c09097812 */ /* 0x000fe400078ec0ff */
[----:B------:R-:W-:Y:S02]  /*0800*/  ISETP.LT.AND P0, PT, R0, 0x8, !P0 ;  /* 0x000000080000780c */ /* 0x000fe40004701270 */
[----:B------:R-:W0:Y:S01]  /*0810*/  SHFL.BFLY PT, R3, R4, 0x10, 0x1f ;  /* 0x0e001f0004037f89 */ /* 0x000e2200000e0000 */
[----:B------:R-:W-:-:S04]  /*0820*/  PLOP3.LUT P1, PT, PT, PT, UP1, 0x40, 0x0 ;  /* 0x000000000000781c */ /* 0x000fc80003f2e818 */
[----:B------:R-:W-:Y:S01]  /*0830*/  ISETP.EQ.AND P1, PT, R16, RZ, P1 ;  /* 0x000000ff1000720c */ /* 0x000fe20000f22270 */
[----:B0-----:R-:W-:-:S05]  /*0840*/  FADD R3, R4, R3 ;  /* 0x0000000304037221 */ /* 0x001fca0000000000 */
[----:B------:R-:W0:Y:S02]  /*0850*/  SHFL.BFLY PT, R6, R3, 0x8, 0x1f ;  /* 0x0d001f0003067f89 */ /* 0x000e2400000e0000 */
[----:B0-----:R-:W-:-:S05]  /*0860*/  FADD R6, R3, R6 ;  /* 0x0000000603067221 */ /* 0x001fca0000000000 */
[----:B------:R-:W0:Y:S02]  /*0870*/  SHFL.BFLY PT, R5, R6, 0x4, 0x1f ;  /* 0x0c801f0006057f89 */ /* 0x000e2400000e0000 */
[----:B0-----:R-:W-:-:S05]  /*0880*/  FADD R5, R6, R5 ;  /* 0x0000000506057221 */ /* 0x001fca0000000000 */
[----:B------:R-:W0:Y:S02]  /*0890*/  SHFL.BFLY PT, R8, R5, 0x2, 0x1f ;  /* 0x0c401f0005087f89 */ /* 0x000e2400000e0000 */
[----:B0-----:R-:W-:-:S05]  /*08a0*/  FADD R8, R5, R8 ;  /* 0x0000000805087221 */ /* 0x001fca0000000000 */
[----:B------:R-:W0:Y:S02]  /*08b0*/  SHFL.BFLY PT, R7, R8, 0x1, 0x1f ;  /* 0x0c201f0008077f89 */ /* 0x000e2400000e0000 */
[----:B0-----:R-:W-:-:S05]  /*08c0*/  FADD R10, R8, R7 ;  /* 0x00000007080a7221 */ /* 0x001fca0000000000 */
[----:B------:R-:W-:Y:S04]  /*08d0*/  @!P4 STS [R9], R10 ;  /* 0x0000000a0900c388 */ /* 0x000fe80000000800 */
[----:B------:R-:W-:Y:S06]  /*08e0*/  BAR.SYNC 0x0 ;  /* 0x0000000000007b1d */ /* 0x000fec0000000000 */
[----:B------:R-:W0:Y:S04]  /*08f0*/  @!P5 LDS R2, [R0.X4] ;  /* 0x000000000002d984 */ /* 0x000e280000004800 */
[----:B0-----:R-:W0:Y:S02]  /*0900*/  SHFL.BFLY PT, R3, R2, 0x4, 0x1f ;  /* 0x0c801f0002037f89 */ /* 0x001e2400000e0000 */
[----:B0-----:R-:W-:-:S05]  /*0910*/  FADD R3, R2, R3 ;  /* 0x0000000302037221 */ /* 0x001fca0000000000 */
[----:B------:R-:W0:Y:S02]  /*0920*/  SHFL.BFLY PT, R4, R3, 0x2, 0x1f ;  /* 0x0c401f0003047f89 */ /* 0x000e2400000e0000 */
[----:B0-----:R-:W-:Y:S01]  /*0930*/  FADD R4, R3, R4 ;  /* 0x0000000403047221 */ /* 0x001fe20000000000 */
[----:B------:R-:W-:-:S04]  /*0940*/  MOV R3, UR5 ;  /* 0x0000000500037c02 */ /* 0x000fc80008000f00 */
[----:B------:R-:W0:Y:S02]  /*0950*/  SHFL.BFLY PT, R5, R4, 0x1, 0x1f ;  /* 0x0c201f0004057f89 */ /* 0x000e2400000e0000 */
[----:B0-----:R-:W-:Y:S01]  /*0960*/  FADD R5, R4, R5 ;  /* 0x0000000504057221 */ /* 0x001fe20000000000 */
[----:B------:R-:W-:-:S04]  /*0970*/  IMAD.U32 R4, RZ, RZ, UR6 ;  /* 0x00000006ff047e24 */ /* 0x000fc8000f8e00ff */
[----:B------:R-:W-:Y:S04]  /*0980*/  @P0 STS [R0.X4], R5 ;  /* 0x0000000500000388 */ /* 0x000fe80000004800 */
[----:B------:R-:W-:Y:S06]  /*0990*/  BAR.SYNC 0x0 ;  /* 0x0000000000007b1d */ /* 0x000fec0000000000 */
[----:B------:R-:W0:Y:S01]  /*09a0*/  LDS R6, [RZ] ;  /* 0x00000000ff067984 */ /* 0x000e220000000800 */
[----:B------:R-:W-:-:S03]  /*09b0*/  MOV R5, UR7 ;  /* 0x0000000700057c02 */ /* 0x000fc60008000f00 */
[----:B------:R-:W-:Y:S06]  /*09c0*/  BAR.SYNC 0x0 ;  /* 0x0000000000007b1d */ /* 0x000fec0000000000 */
[----:B0-----:R-:W-:Y:S04]  /*09d0*/  STS [RZ], R6 ;  /* 0x00000006ff007388 */ /* 0x001fe80000000800 */
[----:B------:R-:W-:Y:S06]  /*09e0*/  BAR.SYNC 0x0 ;  /* 0x0000000000007b1d */ /* 0x000fec0000000000 */
[----:B------:R-:W0:Y:S02]  /*09f0*/  LDS R2, [RZ] ;  /* 0x00000000ff027984 */ /* 0x000e240000000800 */
[----:B0-----:R-:W-:Y:S01]  /*0a00*/  FFMA R7, R2, R27, 9.9999997473787516356e-06 ;  /* 0x3727c5ac02077423 */ /* 0x001fe2000000001b */
[----:B------:R-:W-:-:S05]  /*0a10*/  IMAD.U32 R2, RZ, RZ, UR4 ;  /* 0x00000004ff027e24 */ /* 0x000fca000f8e00ff */
[----:B------:R-:W0:Y:S01]  /*0a20*/  MUFU.RSQ R7, R7 ;  /* 0x0000000700077308 */ /* 0x000e220000001400 */
[----:B------:R-:W-:Y:S06]  /*0a30*/  BAR.SYNC 0x0 ;  /* 0x0000000000007b1d */ /* 0x000fec0000000000 */
[----:B0-----:R0:W-:Y:S04]  /*0a40*/  @P1 STG.E [R2.64], R7 ;  /* 0x0000000702001986 */ /* 0x0011e8000c10190a */
[----:B------:R1:W2:Y:S01]  /*0a50*/  @!P6 LDG.E.EL R8, [R4.64] ;  /* 0x0000000a0408e981 */ /* 0x0002a2000c2e1900 */
[----:B------:R-:W-:Y:S01]  /*0a60*/  PLOP3.LUT P6, PT, PT, PT, UP1, 0x80, 0x0 ;  /* 0x000000000000781c */ /* 0x000fe20003fcf018 */
[----:B------:R-:W-:Y:S01]  /*0a70*/  UMOV UR4, URZ ;  /* 0x0000003f00047c82 */ /* 0x000fe20008000000 */
[----:B------:R-:W-:Y:S01]  /*0a80*/  FFMA R27, R6, R27, 9.9999997473787516356e-06 ;  /* 0x3727c5ac061b7423 */ /* 0x000fe2000000001b */
[----:B------:R-:W-:Y:S01]  /*0a90*/  IMAD.MOV.U32 R26, RZ, RZ, RZ ;  /* 0x000000ffff1a7224 */ /* 0x000fe200078e00ff */
[----:B------:R-:W-:Y:S01]  /*0aa0*/  CS2R R24, SRZ ;  /* 0x0000000000187805 */ /* 0x000fe2000001ff00 */
[----:B------:R-:W-:Y:S01]  /*0ab0*/  MOV R6, RZ ;  /* 0x000000ff00067202 */ /* 0x000fe20000000f00 */
[----:B------:R-:W-:Y:S01]  /*0ac0*/  UPLOP3.LUT UP0, UPT, UPT, UPT, UPT, 0x80, 0x0 ;  /* 0x000000000000789c */ /* 0x000fe20003f0f070 */
[----:B0-----:R-:W-:Y:S01]  /*0ad0*/  CS2R R2, SRZ ;  /* 0x0000000000027805 */ /* 0x001fe2000001ff00 */
[----:B------:R-:W0:Y:S01]  /*0ae0*/  MUFU.RSQ R27, R27 ;  /* 0x0000001b001b7308 */ /* 0x000e220000001400 */
[----:B-1----:R-:W-:Y:S01]  /*0af0*/  CS2R R4, SRZ ;  /* 0x0000000000047805 */ /* 0x002fe2000001ff00 */
[----:B------:R-:W-:-:S03]  /*0b00*/  UMOV UR5, URZ ;  /* 0x0000003f00057c82 */ /* 0x000fc60008000000 */
[----:B0-2---:R1:W2:Y:S01]  /*0b10*/  @!P6 R2UR UR4, R8 ;  /* 0x000000000804e3c2 */ /* 0x0052a200000e0000 */
[----:B------:R-:W-:-:S07]  /*0b20*/  DEPBAR.LE SB1, 0x0, {2} ;  /* 0x000090040000791a */ /* 0x000fce0000000000 */
.L_x_0:
[C---:B------:R-:W-:Y:S01]  /*0b30*/  IADD3 R7, P6, R28.reuse, UR5, RZ ;  /* 0x000000051c077c10 */ /* 0x040fe2000ffde0ff */
[----:B0-----:R-:W-:Y:S01]  /*0b40*/  CS2R R10, SRZ ;  /* 0x00000000000a7805 */ /* 0x001fe2000001ff00 */
[----:B------:R-:W-:Y:S02]  /*0b50*/  LOP3.LUT R44, R28, UR5, RZ, 0xfc, !PT ;  /* 0x000000051c2c7c12 */ /* 0x000fe4000f8efcff */
[----:B------:R-:W-:Y:S01]  /*0b60*/  SHF.L.U32 R38, R7, 0x2, RZ ;  /* 0x0000000207267819 */ /* 0x000fe200000006ff */
[----:B------:R-:W-:-:S03]  /*0b70*/  IMAD.X R8, RZ, RZ, RZ, P6 ;  /* 0x000000ffff087224 */ /* 0x000fc600030e06ff */
[----:B------:R-:W-:Y:S02]  /*0b80*/  IADD3 R34, P6, R38, c[0x0][0x178], RZ ;  /* 0x00005e0026227a10 */ /* 0x000fe40007fde0ff */
[----:B------:R-:W-:Y:S01]  /*0b90*/  SHF.L.U64.HI R8, R7, 0x2, R8 ;  /* 0x0000000207087819 */ /* 0x000fe20000010208 */
[----:B------:R-:W-:-:S03]  /*0ba0*/  IMAD.MOV.U32 R7, RZ, RZ, 0x4 ;  /* 0x00000004ff077424 */ /* 0x000fc600078e00ff */
[----:B------:R-:W-:Y:S01]  /*0bb0*/  IADD3.X R35, R8, c[0x0][0x17c], RZ, P6, !PT ;  /* 0x00005f0008237a10 */ /* 0x000fe200037fe4ff */
[----:B------:R-:W-:Y:S01]  /*0bc0*/  IMAD.WIDE.U32 R20, R44, R7, c[0x0][0x178] ;  /* 0x00005e002c147625 */ /* 0x000fe200078e0007 */
[----:B------:R-:W-:-:S04]  /*0bd0*/  IADD3 R38, P6, R38, c[0x0][0x190], RZ ;  /* 0x0000640026267a10 */ /* 0x000fc80007fde0ff */
[----:B------:R-:W-:Y:S02]  /*0be0*/  IADD3.X R39, R8, c[0x0][0x194], RZ, P6, !PT ;  /* 0x0000650008277a10 */ /* 0x000fe400037fe4ff */
[C---:B------:R-:W-:Y:S01]  /*0bf0*/  ISETP.GE.U32.AND P6, PT, R44.reuse, 0x900, PT ;  /* 0x000009002c00780c */ /* 0x040fe20003fc6070 */
[----:B------:R-:W-:Y:S01]  /*0c00*/  CS2R R8, SRZ ;  /* 0x0000000000087805 */ /* 0x000fe2000001ff00 */
[----:B------:R-:W-:Y:S01]  /*0c10*/  CS2R R12, SRZ ;  /* 0x00000000000c7805 */ /* 0x000fe2000001ff00 */
[----:B------:R-:W-:Y:S01]  /*0c20*/  CS2R R14, SRZ ;  /* 0x00000000000e7805 */ /* 0x000fe2000001ff00 */
[----:B------:R-:W-:Y:S01]  /*0c30*/  CS2R R16, SRZ ;  /* 0x0000000000107805 */ /* 0x000fe2000001ff00 */
[----:B------:R-:W-:Y:S01]  /*0c40*/  CS2R R18, SRZ ;  /* 0x0000000000127805 */ /* 0x000fe2000001ff00 */
[----:B------:R-:W-:Y:S01]  /*0c50*/  CS2R R22, SRZ ;  /* 0x0000000000167805 */ /* 0x000fe2000001ff00 */
[----:B------:R-:W-:-:S06]  /*0c60*/  IMAD.WIDE.U32 R36, R44, R7, c[0x0][0x190] ;  /* 0x000064002c247625 */ /* 0x000fcc00078e0007 */
[----:B------:R0:W2:Y:S04]  /*0c70*/  @!P6 LDG.E.EL.128 R8, [R20.64] ;  /* 0x0000000a1408e981 */ /* 0x0000a8000c2e1d00 */
[----:B------:R-:W3:Y:S04]  /*0c80*/  @!P6 LDG.E.EL.128 R12, [R36.64] ;  /* 0x0000000a240ce981 */ /* 0x000ee8000c2e1d00 */
[----:B------:R1:W4:Y:S01]  /*0c90*/  @!P6 LDG.E.EL.128 R16, [R34.64+0x10] ;  /* 0x0000100a2210e981 */ /* 0x000322000c2e1d00 */
[----:B0-----:R-:W-:-:S06]  /*0ca0*/  CS2R R20, SRZ ;  /* 0x0000000000147805 */ /* 0x001fcc000001ff00 */
[----:B------:R-:W5:Y:S01]  /*0cb0*/  @!P6 LDG.E.EL.128 R20, [R38.64+0x10] ;  /* 0x0000100a2614e981 */ /* 0x000f62000c2e1d00 */
[----:B--2---:R-:W-:Y:S01]  /*0cc0*/  SEL R29, R8, RZ, !P6 ;  /* 0x000000ff081d7207 */ /* 0x004fe20007000000 */
[----:B------:R-:W-:Y:S01]  /*0cd0*/  IMAD.U32 R8, RZ, RZ, UR9 ;  /* 0x00000009ff087e24 */ /* 0x000fe2000f8e00ff */
[----:B------:R-:W-:Y:S02]  /*0ce0*/  SEL R31, R9, RZ, !P6 ;  /* 0x000000ff091f7207 */ /* 0x000fe40007000000 */
[----:B------:R-:W-:Y:S02]  /*0cf0*/  SEL R32, R10, RZ, !P6 ;  /* 0x000000ff0a207207 */ /* 0x000fe40007000000 */
[----:B------:R-:W-:Y:S02]  /*0d00*/  SEL R30, R11, RZ, !P6 ;  /* 0x000000ff0b1e7207 */ /* 0x000fe40007000000 */
[----:B---3--:R-:W-:Y:S01]  /*0d10*/  SEL R40, R12, RZ, !P6 ;  /* 0x000000ff0c287207 */ /* 0x008fe20007000000 */
[----:B------:R-:W-:Y:S01]  /*0d20*/  CS2R R10, SRZ ;  /* 0x00000000000a7805 */ /* 0x000fe2000001ff00 */
[----:B-1----:R-:W-:-:S02]  /*0d30*/  SEL R34, R13, RZ, !P6 ;  /* 0x000000ff0d227207 */ /* 0x002fc40007000000 */
[----:B------:R-:W-:Y:S02]  /*0d40*/  SEL R43, R14, RZ, !P6 ;  /* 0x000000ff0e2b7207 */ /* 0x000fe40007000000 */
[----:B------:R-:W-:Y:S02]  /*0d50*/  SEL R45, R15, RZ, !P6 ;  /* 0x000000ff0f2d7207 */ /* 0x000fe40007000000 */
[----:B----4-:R-:W-:Y:S02]  /*0d60*/  SEL R36, R16, RZ, !P6 ;  /* 0x000000ff10247207 */ /* 0x010fe40007000000 */
[----:B------:R-:W-:Y:S02]  /*0d70*/  SEL R33, R17, RZ, !P6 ;  /* 0x000000ff11217207 */ /* 0x000fe40007000000 */
[----:B------:R-:W-:Y:S02]  /*0d80*/  SEL R35, R18, RZ, !P6 ;  /* 0x000000ff12237207 */ /* 0x000fe40007000000 */
[----:B------:R-:W-:-:S02]  /*0d90*/  SEL R37, R19, RZ, !P6 ;  /* 0x000000ff13257207 */ /* 0x000fc40007000000 */
[----:B------:R-:W-:Y:S02]  /*0da0*/  MOV R9, UR9 ;  /* 0x0000000900097c02 */ /* 0x000fe40008000f00 */
[----:B-----5:R-:W-:Y:S02]  /*0db0*/  SEL R38, R20, RZ, !P6 ;  /* 0x000000ff14267207 */ /* 0x020fe40007000000 */
[----:B------:R-:W-:Y:S01]  /*0dc0*/  SEL R39, R21, RZ, !P6 ;  /* 0x000000ff15277207 */ /* 0x000fe20007000000 */
[----:B------:R-:W-:Y:S01]  /*0dd0*/  IMAD R20, R9, 0x900, R44 ;  /* 0x0000090009147824 */ /* 0x000fe200078e022c */
[----:B------:R-:W-:Y:S02]  /*0de0*/  SEL R41, R22, RZ, !P6 ;  /* 0x000000ff16297207 */ /* 0x000fe40007000000 */
[----:B------:R-:W-:Y:S02]  /*0df0*/  SEL R42, R23, RZ, !P6 ;  /* 0x000000ff172a7207 */ /* 0x000fe40007000000 */
[----:B------:R-:W-:-:S02]  /*0e00*/  ISETP.LT.AND P6, PT, R8, 0x4, !P6 ;  /* 0x000000040800780c */ /* 0x000fc400077c1270 */
[----:B------:R-:W-:Y:S01]  /*0e10*/  MOV R19, 0x2 ;  /* 0x0000000200137802 */ /* 0x000fe20000000f00 */
[----:B------:R-:W-:Y:S01]  /*0e20*/  CS2R R8, SRZ ;  /* 0x0000000000087805 */ /* 0x000fe2000001ff00 */
[----:B------:R-:W-:Y:S01]  /*0e30*/  CS2R R12, SRZ ;  /* 0x00000000000c7805 */ /* 0x000fe2000001ff00 */
[----:B------:R-:W-:Y:S01]  /*0e40*/  CS2R R14, SRZ ;  /* 0x00000000000e7805 */ /* 0x000fe2000001ff00 */
[----:B------:R-:W-:-:S04]  /*0e50*/  IMAD.WIDE R16, R20, R7, c[0x0][0x198] ;  /* 0x0000660014107625 */ /* 0x000fc800078e0207 */
[----:B------:R-:W-:-:S03]  /*0e60*/  IMAD.WIDE R22, R20, R19, c[0x0][0x180] ;  /* 0x0000600014167625 */ /* 0x000fc600078e0213 */
[----:B------:R-:W2:Y:S04]  /*0e70*/  @P6 LDG.E.EF.128 R12, [R16.64] ;  /* 0x0000000a100c6981 */ /* 0x000ea8000c0e1d00 */
[----:B------:R-:W3:Y:S01]  /*0e80*/  @P6 LDG.E.EF.128 R8, [R22.64] ;  /* 0x0000000a16086981 */ /* 0x000ee2000c0e1d00 */
[----:B--2---:R-:W-:Y:S02]  /*0e90*/  SEL R16, R15, RZ, P6 ;  /* 0x000000ff0f107207 */ /* 0x004fe40003000000 */
[----:B---3--:R-:W-:Y:S02]  /*0ea0*/  SEL R9, R9, RZ, P6 ;  /* 0x000000ff09097207 */ /* 0x008fe40003000000 */
[----:B------:R-:W-:Y:S02]  /*0eb0*/  SEL R44, R8, RZ, P6 ;  /* 0x000000ff082c7207 */ /* 0x000fe40003000000 */
[----:B------:R-:W-:Y:S01]  /*0ec0*/  SEL R18, R12, RZ, P6 ;  /* 0x000000ff0c127207 */ /* 0x000fe20003000000 */
[C---:B------:R-:W-:Y:S01]  /*0ed0*/  IMAD.U32 R22, R9.reuse, 0x10000, RZ ;  /* 0x0001000009167824 */ /* 0x040fe200078e00ff */
[----:B------:R-:W-:Y:S01]  /*0ee0*/  PRMT R21, R9, 0x7632, R21 ;  /* 0x0000763209157816 */ /* 0x000fe20000000015 */
[----:B------:R-:W-:Y:S01]  /*0ef0*/  FMUL R9, R16, 48 ;  /* 0x4240000010097820 */ /* 0x000fe20000400000 */
[----:B------:R-:W-:-:S02]  /*0f00*/  SEL R8, R14, RZ, P6 ;  /* 0x000000ff0e087207 */ /* 0x000fc40003000000 */
[----:B------:R-:W-:Y:S02]  /*0f10*/  SHF.L.U32 R16, R44, 0x10, RZ ;  /* 0x000000102c107819 */ /* 0x000fe400000006ff */
[----:B------:R-:W-:Y:S01]  /*0f20*/  SHF.L.U32 R23, R21, 0x10, RZ ;  /* 0x0000001015177819 */ /* 0x000fe200000006ff */
[----:B------:R-:W-:Y:S01]  /*0f30*/  FMUL R21, R18, 48 ;  /* 0x4240000012157820 */ /* 0x000fe20000400000 */
[----:B------:R-:W-:Y:S01]  /*0f40*/  FMUL R18, R8, 48 ;  /* 0x4240000008127820 */ /* 0x000fe20000400000 */
[----:B------:R-:W-:Y:S01]  /*0f50*/  FADD R15, R40, 1 ;  /* 0x3f800000280f7421 */ /* 0x000fe20000000000 */
[----:B------:R-:W-:Y:S01]  /*0f60*/  FMUL R8, R16, UR4 ;  /* 0x0000000410087c20 */ /* 0x000fe20008400000 */
[----:B------:R-:W-:Y:S01]  /*0f70*/  FADD R12, R45, 1 ;  /* 0x3f8000002d0c7421 */ /* 0x000fe20000000000 */
[----:B------:R-:W-:Y:S02]  /*0f80*/  FMUL R16, R23, UR4 ;  /* 0x0000000417107c20 */ /* 0x000fe40008400000 */
[----:B------:R-:W-:Y:S01]  /*0f90*/  FFMA R15, R8, R15, R21 ;  /* 0x0000000f080f7223 */ /* 0x000fe20000000015 */
[----:B------:R-:W-:Y:S01]  /*0fa0*/  IADD3 R21, R28, 0x4, RZ ;  /* 0x000000041c157810 */ /* 0x000fe20007ffe0ff */
[----:B------:R-:W-:Y:S01]  /*0fb0*/  FADD R14, R43, 1 ;  /* 0x3f8000002b0e7421 */ /* 0x000fe20000000000 */
[----:B------:R-:W-:Y:S01]  /*0fc0*/  FMUL R17, R22, UR4 ;  /* 0x0000000416117c20 */ /* 0x000fe20008400000 */
[----:B------:R-:W-:Y:S01]  /*0fd0*/  FFMA R12, R16, R12, R9 ;  /* 0x0000000c100c7223 */ /* 0x000fe20000000009 */
[----:B------:R-:W-:Y:S01]  /*0fe0*/  LOP3.LUT R21, R21, UR5, RZ, 0xfc, !PT ;  /* 0x0000000515157c12 */ /* 0x000fe2000f8efcff */
[----:B------:R-:W-:Y:S01]  /*0ff0*/  IMAD.U32 R40, RZ, RZ, UR9 ;  /* 0x00000009ff287e24 */ /* 0x000fe2000f8e00ff */
[----:B------:R-:W-:Y:S01]  /*1000*/  FFMA R14, R17, R14, R18 ;  /* 0x0000000e110e7223 */ /* 0x000fe20000000012 */
[----:B------:R-:W-:Y:S01]  /*1010*/  IMAD.WIDE R8, R20, R19, c[0x0][0x170] ;  /* 0x00005c0014087625 */ /* 0x000fe200078e0213 */
[----:B------:R-:W-:Y:S01]  /*1020*/  CS2R R16, SRZ ;  /* 0x0000000000107805 */ /* 0x000fe2000001ff00 */
[----:B------:R-:W-:-:S02]  /*1030*/  CS2R R18, SRZ ;  /* 0x0000000000127805 */ /* 0x000fc4000001ff00 */
[----:B------:R-:W-:Y:S01]  /*1040*/  IMAD R40, R40, 0x900, R21 ;  /* 0x0000090028287824 */ /* 0x000fe200078e0215 */
[----:B------:R-:W-:Y:S01]  /*1050*/  CS2R R22, SRZ ;  /* 0x0000000000167805 */ /* 0x000fe2000001ff00 */
[----:B------:R-:W-:Y:S02]  /*1060*/  CS2R R20, SRZ ;  /* 0x0000000000147805 */ /* 0x000fe4000001ff00 */
[----:B------:R0:W2:Y:S02]  /*1070*/  @P6 LDG.E.EF.128 R16, [R8.64] ;  /* 0x0000000a08106981 */ /* 0x0000a4000c0e1d00 */
[----:B0-----:R-:W-:-:S05]  /*1080*/  IMAD.WIDE R8, R40, R7, c[0x0][0x198] ;  /* 0x0000660028087625 */ /* 0x001fca00078e0207 */
[----:B------:R0:W3:Y:S01]  /*1090*/  @P6 LDG.E.EF.128 R20, [R8.64] ;  /* 0x0000000a08146981 */ /* 0x0000e2000c0e1d00 */
[----:B------:R-:W-:Y:S02]  /*10a0*/  PRMT R44, R44, 0x7632, R44 ;  /* 0x000076322c2c7816 */ /* 0x000fe4000000002c */
[----:B------:R-:W-:Y:S02]  /*10b0*/  SEL R13, R13, RZ, P6 ;  /* 0x000000ff0d0d7207 */ /* 0x000fe40003000000 */
[----:B------:R-:W-:Y:S01]  /*10c0*/  SHF.L.U32 R44, R44, 0x10, RZ ;  /* 0x000000102c2c7819 */ /* 0x000fe200000006ff */
[----:B------:R-:W-:Y:S02]  /*10d0*/  FADD R43, R34, 1 ;  /* 0x3f800000222b7421 */ /* 0x000fe40000000000 */
[----:B------:R-:W-:Y:S01]  /*10e0*/  FMUL R45, R13, 48 ;  /* 0x424000000d2d7820 */ /* 0x000fe20000400000 */
[----:B------:R-:W-:Y:S01]  /*10f0*/  SEL R13, R11, RZ, P6 ;  /* 0x000000ff0b0d7207 */ /* 0x000fe20003000000 */
[----:B------:R-:W-:-:S04]  /*1100*/  FMUL R34, R44, UR4 ;  /* 0x000000042c227c20 */ /* 0x000fc80008400000 */
[----:B------:R-:W-:Y:S01]  /*1110*/  FFMA R11, R34, R43, R45 ;  /* 0x0000002b220b7223 */ /* 0x000fe2000000002d */
[----:B------:R-:W-:-:S04]  /*1120*/  PRMT R34, R13, 0x7632, R34 ;  /* 0x000076320d227816 */ /* 0x000fc80000000022 */
[----:B0-----:R-:W-:Y:S01]  /*1130*/  SHF.L.U32 R9, R34, 0x10, RZ ;  /* 0x0000001022097819 */ /* 0x001fe200000006ff */
[----:B------:R-:W-:Y:S01]  /*1140*/  FADD R42, R42, 1 ;  /* 0x3f8000002a2a7421 */ /* 0x000fe20000000000 */
[----:B------:R-:W-:-:S03]  /*1150*/  SEL R10, R10, RZ, P6 ;  /* 0x000000ff0a0a7207 */ /* 0x000fc60003000000 */
[----:B------:R-:W-:Y:S01]  /*1160*/  FMUL R9, R9, UR4 ;  /* 0x0000000409097c20 */ /* 0x000fe20008400000 */
[----:B------:R-:W-:Y:S01]  /*1170*/  FADD R41, R41, 1 ;  /* 0x3f80000029297421 */ /* 0x000fe20000000000 */
[----:B------:R-:W-:Y:S01]  /*1180*/  FADD R38, R38, 1 ;  /* 0x3f80000026267421 */ /* 0x000fe20000000000 */
[----:B------:R-:W-:Y:S01]  /*1190*/  FADD R31, R31, 1 ;  /* 0x3f8000001f1f7421 */ /* 0x000fe20000000000 */
[----:B------:R-:W-:Y:S01]  /*11a0*/  FADD R29, R29, 1 ;  /* 0x3f8000001d1d7421 */ /* 0x000fe20000000000 */
[----:B------:R-:W-:Y:S01]  /*11b0*/  FADD R30, R30, 1 ;  /* 0x3f8000001e1e7421 */ /* 0x000fe20000000000 */
[----:B------:R-:W-:Y:S01]  /*11c0*/  FADD R36, R36, 1 ;  /* 0x3f80000024247421 */ /* 0x000fe20000000000 */
[----:B------:R-:W-:Y:S01]  /*11d0*/  FADD R33, R33, 1 ;  /* 0x3f80000021217421 */ /* 0x000fe20000000000 */
[----:B------:R-:W-:Y:S01]  /*11e0*/  FADD R35, R35, 1 ;  /* 0x3f80000023237421 */ /* 0x000fe20000000000 */
[----:B------:R-:W-:Y:S06]  /*11f0*/  BAR.SYNC 0x0 ;  /* 0x0000000000007b1d */ /* 0x000fec0000000000 */
[----:B---3--:R-:W-:-:S02]  /*1200*/  SEL R23, R23, RZ, P6 ;  /* 0x000000ff17177207 */ /* 0x008fc40003000000 */
[----:B------:R-:W-:-:S03]  /*1210*/  SEL R8, R21, RZ, P6 ;  /* 0x000000ff15087207 */ /* 0x000fc60003000000 */
[----:B------:R-:W-:Y:S01]  /*1220*/  FMUL R34, R23, 48 ;  /* 0x4240000017227820 */ /* 0x000fe20000400000 */
[----:B------:R-:W-:-:S03]  /*1230*/  IMAD.U32 R23, R13, 0x10000, RZ ;  /* 0x000100000d177824 */ /* 0x000fc600078e00ff */
[----:B------:R-:W-:Y:S01]  /*1240*/  FFMA R21, R9, R42, R34 ;  /* 0x0000002a09157223 */ /* 0x000fe20000000022 */
[C---:B------:R-:W-:Y:S02]  /*1250*/  PRMT R9, R10.reuse, 0x7632, R9 ;  /* 0x000076320a097816 */ /* 0x040fe40000000009 */
[----:B------:R-:W-:Y:S02]  /*1260*/  SHF.L.U32 R13, R10, 0x10, RZ ;  /* 0x000000100a0d7819 */ /* 0x000fe400000006ff */
[----:B------:R-:W-:Y:S01]  /*1270*/  SHF.L.U32 R40, R9, 0x10, RZ ;  /* 0x0000001009287819 */ /* 0x000fe200000006ff */
[----:B------:R-:W-:Y:S01]  /*1280*/  FMUL R34, R8, 48 ;  /* 0x4240000008227820 */ /* 0x000fe20000400000 */
[----:B------:R-:W-:Y:S01]  /*1290*/  SEL R22, R22, RZ, P6 ;  /* 0x000000ff16167207 */ /* 0x000fe20003000000 */
[----:B------:R-:W-:Y:S01]  /*12a0*/  FMUL R9, R13, UR4 ;  /* 0x000000040d097c20 */ /* 0x000fe20008400000 */
[----:B------:R-:W-:Y:S01]  /*12b0*/  FADD R8, R39, 1 ;  /* 0x3f80000027087421 */ /* 0x000fe20000000000 */
[----:B------:R-:W-:Y:S01]  /*12c0*/  FMUL R13, R40, UR4 ;  /* 0x00000004280d7c20 */ /* 0x000fe20008400000 */
[----:B--2---:R-:W-:Y:S01]  /*12d0*/  SEL R16, R16, RZ, P6 ;  /* 0x000000ff10107207 */ /* 0x004fe20003000000 */
[----:B------:R-:W-:Y:S01]  /*12e0*/  FMUL R10, R23, UR4 ;  /* 0x00000004170a7c20 */ /* 0x000fe20008400000 */
[----:B------:R-:W-:Y:S01]  /*12f0*/  SEL R20, R20, RZ, P6 ;  /* 0x000000ff14147207 */ /* 0x000fe20003000000 */
[----:B------:R-:W-:Y:S01]  /*1300*/  FMUL R23, R22, 48 ;  /* 0x4240000016177820 */ /* 0x000fe20000400000 */
[----:B------:R-:W-:Y:S01]  /*1310*/  SEL R17, R17, RZ, P6 ;  /* 0x000000ff11117207 */ /* 0x000fe20003000000 */
[----:B------:R-:W-:Y:S01]  /*1320*/  FFMA R13, R13, R8, R34 ;  /* 0x000000080d0d7223 */ /* 0x000fe20000000022 */
[----:B------:R-:W-:-:S02]  /*1330*/  PRMT R8, R16, 0x7632, R8 ;  /* 0x0000763210087816 */ /* 0x000fc40000000008 */
[----:B------:R-:W-:Y:S01]  /*1340*/  SEL R22, R19, RZ, P6 ;  /* 0x000000ff13167207 */ /* 0x000fe20003000000 */
[----:B------:R-:W-:Y:S01]  /*1350*/  FFMA R19, R10, R41, R23 ;  /* 0x000000290a137223 */ /* 0x000fe20000000017 */
[----:B------:R-:W-:Y:S01]  /*1360*/  FMUL R20, R20, 48 ;  /* 0x4240000014147820 */ /* 0x000fe20000400000 */
[----:B------:R-:W-:Y:S01]  /*1370*/  SHF.L.U32 R34, R17, 0x10, RZ ;  /* 0x0000001011227819 */ /* 0x000fe200000006ff */
[----:B------:R-:W-:Y:S01]  /*1380*/  FADD R10, R32, 1 ;  /* 0x3f800000200a7421 */ /* 0x000fe20000000000 */
[----:B------:R-:W-:Y:S01]  /*1390*/  IMAD.U32 R16, R16, 0x10000, RZ ;  /* 0x0001000010107824 */ /* 0x000fe200078e00ff */
[----:B------:R-:W-:Y:S01]  /*13a0*/  SHF.L.U32 R32, R8, 0x10, RZ ;  /* 0x0000001008207819 */ /* 0x000fe200000006ff */
[----:B------:R-:W-:Y:S01]  /*13b0*/  FFMA R20, R9, R38, R20 ;  /* 0x0000002609147223 */ /* 0x000fe20000000014 */
[C---:B------:R-:W-:Y:S01]  /*13c0*/  FMUL R9, R27.reuse, R34 ;  /* 0x000000221b097220 */ /* 0x040fe20000400000 */
[C---:B------:R-:W-:Y:S01]  /*13d0*/  FMUL R8, R27.reuse, R16 ;  /* 0x000000101b087220 */ /* 0x040fe20000400000 */
[----:B------:R-:W-:Y:S01]  /*13e0*/  SEL R18, R18, RZ, P6 ;  /* 0x000000ff12127207 */ /* 0x000fe20003000000 */
[----:B------:R-:W-:Y:S01]  /*13f0*/  FMUL R16, R27, R32 ;  /* 0x000000201b107220 */ /* 0x000fe20000400000 */
[----:B------:R-:W-:Y:S01]  /*1400*/  PRMT R17, R17, 0x7632, R17 ;  /* 0x0000763211117816 */ /* 0x000fe20000000011 */
[----:B------:R-:W-:-:S02]  /*1410*/  FFMA R10, R9, R10, R14 ;  /* 0x0000000a090a7223 */ /* 0x000fc4000000000e */
[--C-:B------:R-:W-:Y:S01]  /*1420*/  FFMA R9, R16, R31, R11.reuse ;  /* 0x0000001f10097223 */ /* 0x100fe2000000000b */
[----:B------:R-:W-:Y:S01]  /*1430*/  SHF.L.U32 R14, R17, 0x10, RZ ;  /* 0x00000010110e7819 */ /* 0x000fe200000006ff */
[C---:B------:R-:W-:Y:S01]  /*1440*/  IMAD.U32 R16, R18.reuse, 0x10000, RZ ;  /* 0x0001000012107824 */ /* 0x040fe200078e00ff */
[----:B------:R-:W-:Y:S02]  /*1450*/  PRMT R18, R18, 0x7632, R18 ;  /* 0x0000763212127816 */ /* 0x000fe40000000012 */
[----:B------:R-:W-:Y:S01]  /*1460*/  PRMT R11, R22, 0x7632, R11 ;  /* 0x00007632160b7816 */ /* 0x000fe2000000000b */
[----:B------:R-:W-:Y:S01]  /*1470*/  FFMA R8, R8, R29, R15 ;  /* 0x0000001d08087223 */ /* 0x000fe2000000000f */
[C---:B------:R-:W-:Y:S01]  /*1480*/  FMUL R17, R27.reuse, R16 ;  /* 0x000000101b117220 */ /* 0x040fe20000400000 */
[----:B------:R-:W-:Y:S01]  /*1490*/  FMUL R15, R27, R14 ;  /* 0x0000000e1b0f7220 */ /* 0x000fe20000400000 */
[----:B------:R-:W-:Y:S01]  /*14a0*/  SHF.L.U32 R22, R22, 0x10, RZ ;  /* 0x0000001016167819 */ /* 0x000fe200000006ff */
[----:B------:R-:W-:Y:S01]  /*14b0*/  IMAD.U32 R18, R18, 0x10000, RZ ;  /* 0x0001000012127824 */ /* 0x000fe200078e00ff */
[----:B------:R-:W-:Y:S01]  /*14c0*/  SHF.L.U32 R16, R11, 0x10, RZ ;  /* 0x000000100b107819 */ /* 0x000fe200000006ff */
[----:B------:R-:W-:Y:S01]  /*14d0*/  FFMA R11, R15, R30, R12 ;  /* 0x0000001e0f0b7223 */ /* 0x000fe2000000000c */
[----:B------:R-:W-:Y:S01]  /*14e0*/  FFMA R12, R17, R36, R20 ;  /* 0x00000024110c7223 */ /* 0x000fe20000000014 */
[C---:B------:R-:W-:Y:S01]  /*14f0*/  FMUL R14, R27.reuse, R22 ;  /* 0x000000161b0e7220 */ /* 0x040fe20000400000 */
[C---:B------:R-:W-:Y:S01]  /*1500*/  FMUL R18, R27.reuse, R18 ;  /* 0x000000121b127220 */ /* 0x040fe20000400000 */
[----:B------:R-:W-:Y:S01]  /*1510*/  FMUL R16, R27, R16 ;  /* 0x000000101b107220 */ /* 0x000fe20000400000 */
[----:B------:R-:W-:Y:S01]  /*1520*/  FADD R15, R37, 1 ;  /* 0x3f800000250f7421 */ /* 0x000fe20000000000 */
[----:B------:R-:W-:Y:S01]  /*1530*/  LOP3.LUT R20, R0, 0xff, RZ, 0xc0, !PT ;  /* 0x000000ff00147812 */ /* 0x000fe200078ec0ff */
[----:B------:R-:W-:Y:S01]  /*1540*/  FFMA R13, R18, R33, R13 ;  /* 0x00000021120d7223 */ /* 0x000fe2000000000d */
[----:B------:R-:W-:Y:S01]  /*1550*/  FFMA R14, R14, R35, R19 ;  /* 0x000000230e0e7223 */ /* 0x000fe20000000013 */
[----:B------:R-:W-:Y:S01]  /*1560*/  FFMA R15, R16, R15, R21 ;  /* 0x0000000f100f7223 */ /* 0x000fe20000000015 */
[----:B------:R-:W-:-:S05]  /*1570*/  SHF.L.U32 R34, R20, 0x5, RZ ;  /* 0x0000000514227819 */ /* 0x000fca00000006ff */
[----:B------:R-:W-:Y:S04]  /*1580*/  STS.128 [R34], R8 ;  /* 0x0000000822007388 */ /* 0x000fe80000000c00 */
[----:B------:R-:W-:Y:S04]  /*1590*/  STS.128 [R34+0x10], R12 ;  /* 0x0000100c22007388 */ /* 0x000fe80000000c00 */
[----:B------:R-:W-:Y:S06]  /*15a0*/  BAR.SYNC 0x0 ;  /* 0x0000000000007b1d */ /* 0x000fec0000000000 */
[----:B------:R-:W0:Y:S01]  /*15b0*/  LDS.128 R16, [R20.X16] ;  /* 0x0000000014107984 */ /* 0x000e22000000cc00 */
[----:B------:R-:W-:Y:S01]  /*15c0*/  LOP3.LUT R33, R0, 0xff, RZ, 0xc0, !PT ;  /* 0x000000ff00217812 */ /* 0x000fe200078ec0ff */
[----:B------:R-:W-:Y:S01]  /*15d0*/  FMUL R32, R12, R12 ;  /* 0x0000000c0c207220 */ /* 0x000fe20000400000 */
[----:B------:R-:W-:Y:S01]  /*15e0*/  FMUL R31, R13, R13 ;  /* 0x0000000d0d1f7220 */ /* 0x000fe20000400000 */
[----:B------:R-:W-:Y:S01]  /*15f0*/  FMUL R30, R14, R14 ;  /* 0x0000000e0e1e7220 */ /* 0x000fe20000400000 */
[----:B------:R-:W-:Y:S01]  /*1600*/  FMUL R29, R15, R15 ;  /* 0x0000000f0f1d7220 */ /* 0x000fe20000400000 */
[----:B------:R-:W-:Y:S01]  /*1610*/  FMUL R21, R8, R8 ;  /* 0x0000000808157220 */ /* 0x000fe20000400000 */
[----:B------:R-:W-:Y:S01]  /*1620*/  FMUL R23, R10, R10 ;  /* 0x0000000a0a177220 */ /* 0x000fe20000400000 */
[----:B------:R-:W-:Y:S01]  /*1630*/  FMUL R22, R9, R9 ;  /* 0x0000000909167220 */ /* 0x000fe20000400000 */
[----:B------:R-:W-:Y:S01]  /*1640*/  FMUL R12, R11, R11 ;  /* 0x0000000b0b0c7220 */ /* 0x000fe20000400000 */
[----:B------:R-:W-:Y:S01]  /*1650*/  IMAD.SHL.U32 R14, R33, 0x4, RZ ;  /* 0x00000004210e7824 */ /* 0x000fe200078e00ff */
[----:B------:R-:W1:Y:S01]  /*1660*/  LDS.128 R8, [R20.X16+0x1000] ;  /* 0x0010000014087984 */ /* 0x000e62000000cc00 */
[----:B------:R-:W-:-:S02]  /*1670*/  FSEL R21, R21, -RZ, P6 ;  /* 0x800000ff15157208 */ /* 0x000fc40003000000 */
[----:B------:R-:W-:Y:S02]  /*1680*/  FSEL R23, R23, -RZ, P6 ;  /* 0x800000ff17177208 */ /* 0x000fe40003000000 */
[----:B------:R-:W-:Y:S02]  /*1690*/  FSEL R22, R22, -RZ, P6 ;  /* 0x800000ff16167208 */ /* 0x000fe40003000000 */
[----:B------:R-:W-:Y:S02]  /*16a0*/  FSEL R32, R32, -RZ, P6 ;  /* 0x800000ff20207208 */ /* 0x000fe40003000000 */
[----:B------:R-:W-:Y:S02]  /*16b0*/  FSEL R31, R31, -RZ, P6 ;  /* 0x800000ff1f1f7208 */ /* 0x000fe40003000000 */
[----:B------:R-:W-:Y:S02]  /*16c0*/  FSEL R30, R30, -RZ, P6 ;  /* 0x800000ff1e1e7208 */ /* 0x000fe40003000000 */
[----:B------:R-:W-:-:S02]  /*16d0*/  FSEL R29, R29, -RZ, P6 ;  /* 0x800000ff1d1d7208 */ /* 0x000fc40003000000 */
[----:B------:R-:W-:Y:S02]  /*16e0*/  FSEL R33, R12, -RZ, P6 ;  /* 0x800000ff0c217208 */ /* 0x000fe40003000000 */
[----:B------:R-:W-:Y:S02]  /*16f0*/  PLOP3.LUT P6, PT, PT, PT, UP1, 0x40, 0x0 ;  /* 0x000000000000781c */ /* 0x000fe40003fce818 */
[----:B------:R-:W-:Y:S02]  /*1700*/  LOP3.LUT R12, R14, UR5, RZ, 0xfc, !PT ;  /* 0x000000050e0c7c12 */ /* 0x000fe4000f8efcff */
[----:B------:R-:W-:Y:S02]  /*1710*/  MOV R13, UR9 ;  /* 0x00000009000d7c02 */ /* 0x000fe40008000f00 */
[----:B------:R-:W-:-:S03]  /*1720*/  ISETP.LT.U32.AND P6, PT, R12, 0x900, P6 ;  /* 0x000009000c00780c */ /* 0x000fc600037c1070 */
[----:B------:R-:W-:Y:S01]  /*1730*/  IMAD R12, R13, 0x900, R12 ;  /* 0x000009000d0c7824 */ /* 0x000fe200078e020c */
[----:B------:R-:W-:-:S03]  /*1740*/  IADD3 R14, R14, 0x400, RZ ;  /* 0x000004000e0e7810 */ /* 0x000fc60007ffe0ff */
[----:B------:R-:W-:Y:S01]  /*1750*/  IMAD.WIDE R12, R12, R7, c[0x0][0x1a8] ;  /* 0x00006a000c0c7625 */ /* 0x000fe200078e0207 */
[----:B------:R-:W-:-:S05]  /*1760*/  LOP3.LUT R14, R14, UR5, RZ, 0xfc, !PT ;  /* 0x000000050e0e7c12 */ /* 0x000fca000f8efcff */
[----:B0-----:R0:W-:Y:S01]  /*1770*/  @P6 STG.E.128 [R12.64], R16 ;  /* 0x000000100c006986 */ /* 0x0011e2000c101d0a */
[----:B------:R-:W-:Y:S02]  /*1780*/  PLOP3.LUT P6, PT, PT, PT, UP1, 0x40, 0x0 ;  /* 0x000000000000781c */ /* 0x000fe40003fce818 */
[----:B------:R-:W-:Y:S02]  /*1790*/  MOV R15, UR9 ;  /* 0x00000009000f7c02 */ /* 0x000fe40008000f00 */
[----:B------:R-:W-:-:S03]  /*17a0*/  ISETP.LT.U32.AND P6, PT, R14, 0x900, P6 ;  /* 0x000009000e00780c */ /* 0x000fc600037c1070 */
[----:B------:R-:W-:-:S04]  /*17b0*/  IMAD R14, R15, 0x900, R14 ;  /* 0x000009000f0e7824 */ /* 0x000fc800078e020e */
[----:B------:R-:W-:-:S06]  /*17c0*/  IMAD.WIDE R14, R14, R7, c[0x0][0x1a8] ;  /* 0x00006a000e0e7625 */ /* 0x000fcc00078e0207 */
[----:B-1----:R0:W-:Y:S01]  /*17d0*/  @P6 STG.E.128 [R14.64], R8 ;  /* 0x000000080e006986 */ /* 0x0021e2000c101d0a */
[----:B------:R-:W-:Y:S01]  /*17e0*/  PLOP3.LUT P6, PT, PT, PT, UP0, 0x80, 0x0 ;  /* 0x000000000000781c */ /* 0x000fe20003fcf008 */
[----:B------:R-:W-:Y:S02]  /*17f0*/  UPLOP3.LUT UP0, UPT, UPT, UPT, UPT, 0x40, 0x0 ;  /* 0x000000000000789c */ /* 0x000fe40003f0e870 */
[----:B------:R-:W-:Y:S01]  /*1800*/  UMOV UR5, 0x800 ;  /* 0x0000080000057882 */ /* 0x000fe20000000000 */
[----:B------:R-:W-:Y:S01]  /*1810*/  FADD R26, R21, R26 ;  /* 0x0000001a151a7221 */ /* 0x000fe20000000000 */
[----:B------:R-:W-:Y:S01]  /*1820*/  FADD R24, R23, R24 ;  /* 0x0000001817187221 */ /* 0x000fe20000000000 */
[----:B------:R-:W-:Y:S01]  /*1830*/  FADD R25, R22, R25 ;  /* 0x0000001916197221 */ /* 0x000fe20000000000 */
[----:B------:R-:W-:Y:S01]  /*1840*/  FADD R2, R33, R2 ;  /* 0x0000000221027221 */ /* 0x000fe20000000000 */
[----:B------:R-:W-:Y:S01]  /*1850*/  FADD R3, R32, R3 ;  /* 0x0000000320037221 */ /* 0x000fe20000000000 */
[----:B------:R-:W-:Y:S01]  /*1860*/  FADD R4, R31, R4 ;  /* 0x000000041f047221 */ /* 0x000fe20000000000 */
[----:B------:R-:W-:Y:S01]  /*1870*/  FADD R5, R30, R5 ;  /* 0x000000051e057221 */ /* 0x000fe20000000000 */
[----:B------:R-:W-:-:S02]  /*1880*/  FADD R6, R29, R6 ;  /* 0x000000061d067221 */ /* 0x000fc40000000000 */
[----:B------:R-:W-:Y:S05]  /*1890*/  @P6 BRA `(.L_x_0) ;  /* 0xfffff29000006947 */ /* 0x000fea000383ffff */
[----:B------:R-:W-:Y:S01]  /*18a0*/  FADD R25, R26, R25 ;  /* 0x000000191a197221 */ /* 0x000fe20000000000 */
[----:B0-----:R-:W-:Y:S01]  /*18b0*/  SHF.R.U32.HI R10, RZ, 0x3, R0 ;  /* 0x00000003ff0a7819 */ /* 0x001fe20000011600 */
[----:B------:R-:W-:Y:S06]  /*18c0*/  BAR.SYNC 0x0 ;  /* 0x0000000000007b1d */ /* 0x000fec0000000000 */
[----:B------:R-:W-:Y:S01]  /*18d0*/  FADD R25, R24, R25 ;  /* 0x0000001918197221 */ /* 0x000fe20000000000 */
[----:B------:R-:W-:Y:S01]  /*18e0*/  LOP3.LUT R11, R10, 0x1c, RZ, 0xc0, !PT ;  /* 0x0000001c0a0b7812 */ /* 0x000fe200078ec0ff */
[----:B------:R-:W-:Y:S01]  /*18f0*/  IMAD.MOV.U32 R21, RZ, RZ, 0x39e38e39 ;  /* 0x39e38e39ff157424 */ /* 0x000fe200078e00ff */
[----:B------:R-:W-:Y:S01]  /*1900*/  ULDC.64 UR6, c[0x0][0x168] ;  /* 0x00005a0000067ab9 */ /* 0x000fe20000000a00 */
[----:B------:R-:W-:Y:S01]  /*1910*/  FADD R2, R2, R25 ;  /* 0x0000001902027221 */ /* 0x000fe20000000000 */
[----:B------:R-:W-:-:S02]  /*1920*/  USHF.R.S32.HI UR5, URZ, 0x1f, UR9 ;  /* 0x0000001f3f057899 */ /* 0x000fc40008011409 */
[----:B------:R-:W-:Y:S01]  /*1930*/  ULEA UR4, UP0, UR9, UR6, 0x2 ;  /* 0x0000000609047291 */ /* 0x000fe2000f80103f */
[----:B------:R-:W-:-:S03]  /*1940*/  FADD R3, R3, R2 ;  /* 0x0000000203037221 */ /* 0x000fc60000000000 */
[----:B------:R-:W-:Y:S01]  /*1950*/  ULEA.HI.X UR5, UR9, UR7, UR5, 0x2, UP0 ;  /* 0x0000000709057291 */ /* 0x000fe200080f1405 */
[----:B------:R-:W-:Y:S01]  /*1960*/  FADD R4, R4, R3 ;  /* 0x0000000304047221 */ /* 0x000fe20000000000 */
[----:B------:R-:W-:-:S03]  /*1970*/  MOV R22, UR4 ;  /* 0x0000000400167c02 */ /* 0x000fc60008000f00 */
[----:B------:R-:W-:Y:S01]  /*1980*/  FADD R5, R5, R4 ;  /* 0x0000000405057221 */ /* 0x000fe20000000000 */
[----:B------:R-:W-:-:S03]  /*1990*/  IMAD.U32 R23, RZ, RZ, UR5 ;  /* 0x00000005ff177e24 */ /* 0x000fc6000f8e00ff */
[----:B------:R-:W-:-:S05]  /*19a0*/  FADD R5, R6, R5 ;  /* 0x0000000506057221 */ /* 0x000fca0000000000 */
        /* <DEDUP_REMOVED lines=12> */
[----:B------:R-:W0:Y:S01]  /*1a70*/  @!P5 LDS R8, [R0.X4] ;  /* 0x000000000008d984 */ /* 0x000e220000004800 */
[----:B------:R-:W-:Y:S01]  /*1a80*/  PLOP3.LUT P5, PT, PT, PT, UP1, 0x80, 0x0 ;  /* 0x000000000000781c */ /* 0x000fe20003faf018 */
[----:B------:R-:W-:-:S02]  /*1a90*/  CS2R R10, SRZ ;  /* 0x00000000000a7805 */ /* 0x000fc4000001ff00 */
[----:B0-----:R-:W0:Y:S02]  /*1aa0*/  SHFL.BFLY PT, R3, R8, 0x4, 0x1f ;  /* 0x0c801f0008037f89 */ /* 0x001e2400000e0000 */
[----:B0-----:R-:W-:Y:S02]  /*1ab0*/  FADD R3, R8, R3 ;  /* 0x0000000308037221 */ /* 0x001fe40000000000 */
[----:B------:R-:W-:-:S03]  /*1ac0*/  CS2R R8, SRZ ;  /* 0x0000000000087805 */ /* 0x000fc6000001ff00 */
[----:B------:R-:W0:Y:S02]  /*1ad0*/  SHFL.BFLY PT, R2, R3, 0x2, 0x1f ;  /* 0x0c401f0003027f89 */ /* 0x000e2400000e0000 */
[----:B0-----:R-:W-:-:S05]  /*1ae0*/  FADD R2, R3, R2 ;  /* 0x0000000203027221 */ /* 0x001fca0000000000 */
[----:B------:R-:W0:Y:S02]  /*1af0*/  SHFL.BFLY PT, R5, R2, 0x1, 0x1f ;  /* 0x0c201f0002057f89 */ /* 0x000e2400000e0000 */
[----:B0-----:R-:W-:Y:S01]  /*1b00*/  FADD R5, R2, R5 ;  /* 0x0000000502057221 */ /* 0x001fe20000000000 */
[----:B------:R-:W-:-:S04]  /*1b10*/  LEA R2, P4, R28, c[0x0][0x1a0], 0x2 ;  /* 0x000068001c027a11 */ /* 0x000fc800078810ff */
[----:B------:R-:W-:Y:S04]  /*1b20*/  @P0 STS [R0.X4], R5 ;  /* 0x0000000500000388 */ /* 0x000fe80000004800 */
[----:B------:R-:W-:Y:S06]  /*1b30*/  BAR.SYNC 0x0 ;  /* 0x0000000000007b1d */ /* 0x000fec0000000000 */
[----:B------:R-:W0:Y:S01]  /*1b40*/  LDS R4, [RZ] ;  /* 0x00000000ff047984 */ /* 0x000e220000000800 */
[----:B------:R-:W-:-:S03]  /*1b50*/  MOV R5, UR9 ;  /* 0x0000000900057c02 */ /* 0x000fc60008000f00 */
[----:B------:R-:W-:Y:S06]  /*1b60*/  BAR.SYNC 0x0 ;  /* 0x0000000000007b1d */ /* 0x000fec0000000000 */
[----:B------:R-:W-:Y:S01]  /*1b70*/  IMAD R5, R5, 0x900, R28 ;  /* 0x0000090005057824 */ /* 0x000fe200078e021c */
[----:B------:R-:W-:Y:S02]  /*1b80*/  PLOP3.LUT P0, PT, PT, PT, UP1, 0x80, 0x0 ;  /* 0x000000000000781c */ /* 0x000fe40003f0f018 */
[----:B------:R-:W-:Y:S02]  /*1b90*/  MOV R17, UR9 ;  /* 0x0000000900117c02 */ /* 0x000fe40008000f00 */
[----:B------:R-:W-:-:S02]  /*1ba0*/  LEA R24, P0, R5, c[0x0][0x1a8], 0x2 ;  /* 0x00006a0005187a11 */ /* 0x000fc400078010ff */
[----:B------:R-:W-:Y:S01]  /*1bb0*/  IADD3.X R3, RZ, c[0x0][0x1a4], RZ, P4, !PT ;  /* 0x00006900ff037a10 */ /* 0x000fe200027fe4ff */
[----:B0-----:R-:W-:Y:S04]  /*1bc0*/  STS [RZ], R4 ;  /* 0x00000004ff007388 */ /* 0x001fe80000000800 */
[----:B------:R-:W-:Y:S06]  /*1bd0*/  BAR.SYNC 0x0 ;  /* 0x0000000000007b1d */ /* 0x000fec0000000000 */
[----:B------:R-:W0:Y:S02]  /*1be0*/  LDS R6, [RZ] ;  /* 0x00000000ff067984 */ /* 0x000e240000000800 */
[----:B0-----:R-:W-:Y:S01]  /*1bf0*/  FFMA R0, R6, R21, 9.9999997473787516356e-06 ;  /* 0x3727c5ac06007423 */ /* 0x001fe20000000015 */
[----:B------:R-:W-:-:S03]  /*1c00*/  SHF.R.S32.HI R6, RZ, 0x1f, R5 ;  /* 0x0000001fff067819 */ /* 0x000fc60000011405 */
[----:B------:R0:W1:Y:S01]  /*1c10*/  MUFU.RSQ R19, R0 ;  /* 0x0000000000137308 */ /* 0x0000620000001400 */
[----:B------:R-:W-:Y:S01]  /*1c20*/  LEA.HI.X R25, R5, c[0x0][0x1ac], R6, 0x2, P0 ;  /* 0x00006b0005197a11 */ /* 0x000fe200000f1406 */
[----:B------:R-:W-:Y:S06]  /*1c30*/  BAR.SYNC 0x0 ;  /* 0x0000000000007b1d */ /* 0x000fec0000000000 */
[----:B------:R-:W-:Y:S02]  /*1c40*/  PLOP3.LUT P0, PT, PT, PT, UP1, 0x80, 0x0 ;  /* 0x000000000000781c */ /* 0x000fe40003f0f018 */
[----:B0-----:R-:W-:Y:S01]  /*1c50*/  IADD3 R0, R28, 0x4, RZ ;  /* 0x000000041c007810 */ /* 0x001fe20007ffe0ff */
[----:B-1----:R0:W-:Y:S04]  /*1c60*/  @P1 STG.E [R22.64], R19 ;  /* 0x0000001316001986 */ /* 0x0021e8000c10190a */
[----:B------:R-:W-:Y:S01]  /*1c70*/  IMAD R0, R17, 0x900, R0 ;  /* 0x0000090011007824 */ /* 0x000fe200078e0200 */
[----:B------:R1:W2:Y:S01]  /*1c80*/  @!P5 LDG.E.EF.128 R8, [R24.64] ;  /* 0x0000000a1808d981 */ /* 0x0002a2000c0e1d00 */
[----:B------:R-:W-:-:S03]  /*1c90*/  CS2R R16, SRZ ;  /* 0x0000000000107805 */ /* 0x000fc6000001ff00 */
[----:B------:R-:W3:Y:S01]  /*1ca0*/  LDG.E.EL.128 R12, [R2.64] ;  /* 0x0000000a020c7981 */ /* 0x000ee2000c2e1d00 */
[----:B0-----:R-:W-:Y:S01]  /*1cb0*/  CS2R R18, SRZ ;  /* 0x0000000000127805 */ /* 0x001fe2000001ff00 */
[----:B------:R-:W-:Y:S02]  /*1cc0*/  IMAD.WIDE R22, R0, R7, c[0x0][0x1a8] ;  /* 0x00006a0000167625 */ /* 0x000fe400078e0207 */
[----:B-1----:R-:W4:Y:S04]  /*1cd0*/  LDG.E.EL.128 R24, [R2.64+0x10] ;  /* 0x0000100a02187981 */ /* 0x002f28000c2e1d00 */
[----:B------:R0:W5:Y:S01]  /*1ce0*/  @!P0 LDG.E.EF.128 R16, [R22.64] ;  /* 0x0000000a16108981 */ /* 0x000162000c0e1d00 */
[----:B------:R-:W-:Y:S01]  /*1cf0*/  FFMA R4, R4, R21, 9.9999997473787516356e-06 ;  /* 0x3727c5ac04047423 */ /* 0x000fe20000000015 */
[----:B------:R-:W-:-:S05]  /*1d00*/  IMAD.SHL.U32 R20, R20, 0x8, RZ ;  /* 0x0000000814147824 */ /* 0x000fca00078e00ff */
[----:B------:R-:W1:Y:S01]  /*1d10*/  MUFU.RSQ R4, R4 ;  /* 0x0000000400047308 */ /* 0x000e620000001400 */
[----:B------:R-:W-:Y:S02]  /*1d20*/  MOV R21, UR9 ;  /* 0x0000000900157c02 */ /* 0x000fe40008000f00 */
[----:B------:R-:W-:Y:S02]  /*1d30*/  IADD3 R0, R20, 0x800, RZ ;  /* 0x0000080014007810 */ /* 0x000fe40007ffe0ff */
[----:B------:R-:W-:Y:S02]  /*1d40*/  PLOP3.LUT P1, PT, PT, PT, UP1, 0x80, 0x0 ;  /* 0x000000000000781c */ /* 0x000fe40003f2f018 */
[----:B------:R-:W-:Y:S01]  /*1d50*/  PLOP3.LUT P5, PT, PT, PT, UP1, 0x80, 0x0 ;  /* 0x000000000000781c */ /* 0x000fe20003faf018 */
[----:B------:R-:W-:Y:S01]  /*1d60*/  IMAD R0, R21, 0x900, R0 ;  /* 0x0000090015007824 */ /* 0x000fe200078e0200 */
[----:B------:R-:W-:Y:S02]  /*1d70*/  PLOP3.LUT P0, PT, PT, PT, UP1, 0x80, 0x0 ;  /* 0x000000000000781c */ /* 0x000fe40003f0f018 */
[----:B------:R-:W-:-:S02]  /*1d80*/  PLOP3.LUT P4, PT, PT, PT, UP1, 0x80, 0x0 ;  /* 0x000000000000781c */ /* 0x000fc40003f8f018 */
[----:B------:R-:W-:Y:S02]  /*1d90*/  IADD3 R28, R28, 0x804, RZ ;  /* 0x000008041c1c7810 */ /* 0x000fe40007ffe0ff */
[----:B--2---:R-:W-:Y:S02]  /*1da0*/  SEL R9, R9, RZ, !P1 ;  /* 0x000000ff09097207 */ /* 0x004fe40004800000 */
[----:B------:R-:W-:Y:S01]  /*1db0*/  SEL R11, R11, RZ, !P5 ;  /* 0x000000ff0b0b7207 */ /* 0x000fe20006800000 */
[----:B---3--:R-:W-:Y:S01]  /*1dc0*/  FADD R21, R12, 1 ;  /* 0x3f8000000c157421 */ /* 0x008fe20000000000 */
[----:B------:R-:W-:Y:S01]  /*1dd0*/  FADD R12, R13, 1 ;  /* 0x3f8000000d0c7421 */ /* 0x000fe20000000000 */
[----:B------:R-:W-:Y:S01]  /*1de0*/  FADD R13, R14, 1 ;  /* 0x3f8000000e0d7421 */ /* 0x000fe20000000000 */
[----:B0-----:R-:W-:Y:S01]  /*1df0*/  SEL R23, R8, RZ, !P0 ;  /* 0x000000ff08177207 */ /* 0x001fe20004000000 */
[----:B------:R-:W-:Y:S01]  /*1e00*/  FADD R14, R15, 1 ;  /* 0x3f8000000f0e7421 */ /* 0x000fe20000000000 */
[----:B------:R-:W-:Y:S01]  /*1e10*/  SEL R29, R10, RZ, !P4 ;  /* 0x000000ff0a1d7207 */ /* 0x000fe20006000000 */
[C---:B-1----:R-:W-:Y:S01]  /*1e20*/  FMUL R9, R4.reuse, R9 ;  /* 0x0000000904097220 */ /* 0x042fe20000400000 */
[----:B------:R-:W-:Y:S01]  /*1e30*/  FMUL R11, R4, R11 ;  /* 0x0000000b040b7220 */ /* 0x000fe20000400000 */
[----:B------:R-:W-:-:S02]  /*1e40*/  PLOP3.LUT P0, PT, PT, PT, UP1, 0x80, 0x0 ;  /* 0x000000000000781c */ /* 0x000fc40003f0f018 */
[----:B------:R-:W-:Y:S02]  /*1e50*/  PLOP3.LUT P1, PT, PT, PT, UP1, 0x80, 0x0 ;  /* 0x000000000000781c */ /* 0x000fe40003f2f018 */
[----:B------:R-:W-:Y:S02]  /*1e60*/  PLOP3.LUT P4, PT, PT, PT, UP1, 0x80, 0x0 ;  /* 0x000000000000781c */ /* 0x000fe40003f8f018 */
[----:B------:R-:W-:Y:S01]  /*1e70*/  PLOP3.LUT P5, PT, PT, PT, UP1, 0x80, 0x0 ;  /* 0x000000000000781c */ /* 0x000fe20003faf018 */
[----:B------:R-:W-:Y:S01]  /*1e80*/  FMUL R12, R9, R12 ;  /* 0x0000000c090c7220 */ /* 0x000fe20000400000 */
[----:B------:R-:W-:Y:S01]  /*1e90*/  FMUL R14, R11, R14 ;  /* 0x0000000e0b0e7220 */ /* 0x000fe20000400000 */
[C---:B------:R-:W-:Y:S01]  /*1ea0*/  FMUL R8, R4.reuse, R23 ;  /* 0x0000001704087220 */ /* 0x040fe20000400000 */
[----:B------:R-:W-:Y:S01]  /*1eb0*/  FMUL R10, R4, R29 ;  /* 0x0000001d040a7220 */ /* 0x000fe20000400000 */
[----:B-----5:R-:W-:Y:S02]  /*1ec0*/  SEL R9, R16, RZ, !P0 ;  /* 0x000000ff10097207 */ /* 0x020fe40004000000 */
[----:B------:R-:W-:-:S02]  /*1ed0*/  SEL R17, R17, RZ, !P1 ;  /* 0x000000ff11117207 */ /* 0x000fc40004800000 */
[----:B------:R-:W-:Y:S02]  /*1ee0*/  SEL R11, R18, RZ, !P4 ;  /* 0x000000ff120b7207 */ /* 0x000fe40006000000 */
[----:B------:R-:W-:Y:S01]  /*1ef0*/  SEL R19, R19, RZ, !P5 ;  /* 0x000000ff13137207 */ /* 0x000fe20006800000 */
[----:B------:R-:W-:Y:S01]  /*1f00*/  FMUL R15, R8, R21 ;  /* 0x00000015080f7220 */ /* 0x000fe20000400000 */
[----:B------:R-:W-:Y:S01]  /*1f10*/  FMUL R13, R10, R13 ;  /* 0x0000000d0a0d7220 */ /* 0x000fe20000400000 */
[----:B----4-:R-:W-:Y:S01]  /*1f20*/  FADD R24, R24, 1 ;  /* 0x3f80000018187421 */ /* 0x010fe20000000000 */
[----:B------:R-:W-:Y:S01]  /*1f30*/  FMUL R9, R4, R9 ;  /* 0x0000000904097220 */ /* 0x000fe20000400000 */
[----:B------:R-:W-:Y:S01]  /*1f40*/  FADD R8, R25, 1 ;  /* 0x3f80000019087421 */ /* 0x000fe20000000000 */
[----:B------:R-:W-:Y:S01]  /*1f50*/  FADD R26, R26, 1 ;  /* 0x3f8000001a1a7421 */ /* 0x000fe20000000000 */
[----:B------:R-:W-:Y:S01]  /*1f60*/  FADD R10, R27, 1 ;  /* 0x3f8000001b0a7421 */ /* 0x000fe20000000000 */
[C---:B------:R-:W-:Y:S01]  /*1f70*/  FMUL R17, R4.reuse, R17 ;  /* 0x0000001104117220 */ /* 0x040fe20000400000 */
[C---:B------:R-:W-:Y:S01]  /*1f80*/  FMUL R11, R4.reuse, R11 ;  /* 0x0000000b040b7220 */ /* 0x040fe20000400000 */
[----:B------:R-:W-:Y:S01]  /*1f90*/  FMUL R19, R4, R19 ;  /* 0x0000001304137220 */ /* 0x000fe20000400000 */
[----:B------:R-:W-:Y:S01]  /*1fa0*/  PLOP3.LUT P1, PT, PT, PT, UP1, 0x80, 0x0 ;  /* 0x000000000000781c */ /* 0x000fe20003f2f018 */
[----:B------:R-:W-:Y:S01]  /*1fb0*/  FMUL R9, R9, R24 ;  /* 0x0000001809097220 */ /* 0x000fe20000400000 */
[----:B------:R-:W-:Y:S01]  /*1fc0*/  PLOP3.LUT P0, PT, PT, PT, UP1, 0x80, 0x0 ;  /* 0x000000000000781c */ /* 0x000fe20003f0f018 */
[----:B------:R-:W-:Y:S01]  /*1fd0*/  FMUL R8, R17, R8 ;  /* 0x0000000811087220 */ /* 0x000fe20000400000 */
[----:B------:R-:W-:Y:S01]  /*1fe0*/  LEA R20, P0, R5, c[0x0][0x1b0], 0x1 ;  /* 0x00006c0005147a11 */ /* 0x000fe200078008ff */
[----:B------:R-:W-:Y:S01]  /*1ff0*/  FMUL R11, R11, R26 ;  /* 0x0000001a0b0b7220 */ /* 0x000fe20000400000 */
[----:B------:R-:W-:Y:S01]  /*2000*/  FMUL R10, R19, R10 ;  /* 0x0000000a130a7220 */ /* 0x000fe20000400000 */
[----:B------:R-:W-:-:S02]  /*2010*/  F2FP.BF16.PACK_AB R16, R12, R15 ;  /* 0x0000000f0c10723e */ /* 0x000fc400000010ff */
[----:B------:R-:W-:Y:S02]  /*2020*/  LEA.HI.X R21, R5, c[0x0][0x1b4], R6, 0x1, P0 ;  /* 0x00006d0005157a11 */ /* 0x000fe400000f0c06 */
[----:B------:R-:W-:Y:S02]  /*2030*/  F2FP.BF16.PACK_AB R17, R14, R13 ;  /* 0x0000000d0e11723e */ /* 0x000fe400000010ff */
[----:B------:R-:W-:Y:S02]  /*2040*/  F2FP.BF16.PACK_AB R18, R8, R9 ;  /* 0x000000090812723e */ /* 0x000fe400000010ff */
[----:B------:R-:W-:Y:S02]  /*2050*/  F2FP.BF16.PACK_AB R19, R10, R11 ;  /* 0x0000000b0a13723e */ /* 0x000fe400000010ff */
[----:B------:R-:W-:Y:S02]  /*2060*/  SHF.R.S32.HI R5, RZ, 0x1f, R0 ;  /* 0x0000001fff057819 */ /* 0x000fe40000011400 */
[C---:B------:R-:W-:Y:S01]  /*2070*/  LEA R22, P0, R0.reuse, c[0x0][0x1a8], 0x2 ;  /* 0x00006a0000167a11 */ /* 0x040fe200078010ff */
[----:B------:R-:W-:Y:S01]  /*2080*/  CS2R R8, SRZ ;  /* 0x0000000000087805 */ /* 0x000fe2000001ff00 */
[----:B------:R-:W-:Y:S01]  /*2090*/  CS2R R10, SRZ ;  /* 0x00000000000a7805 */ /* 0x000fe2000001ff00 */
[----:B------:R-:W-:Y:S01]  /*20a0*/  CS2R R12, SRZ ;  /* 0x00000000000c7805 */ /* 0x000fe2000001ff00 */
[----:B------:R-:W-:Y:S01]  /*20b0*/  LEA.HI.X R23, R0, c[0x0][0x1ac], R5, 0x2, P0 ;  /* 0x00006b0000177a11 */ /* 0x000fe200000f1405 */
[----:B------:R-:W-:Y:S01]  /*20c0*/  CS2R R14, SRZ ;  /* 0x00000000000e7805 */ /* 0x000fe2000001ff00 */
[----:B------:R0:W-:Y:S04]  /*20d0*/  @!P1 STG.E.128 [R20.64], R16 ;  /* 0x0000001014009986 */ /* 0x0001e8000c101d0a */
[----:B------:R1:W2:Y:S04]  /*20e0*/  @P3 LDG.E.EF.128 R8, [R22.64] ;  /* 0x0000000a16083981 */ /* 0x0002a8000c0e1d00 */
[----:B------:R-:W3:Y:S01]  /*20f0*/  @!P2 LDG.E.EL.128 R12, [R2.64+0x2000] ;  /* 0x0020000a020ca981 */ /* 0x000ee2000c2e1d00 */
[----:B0-----:R-:W-:Y:S01]  /*2100*/  MOV R17, UR9 ;  /* 0x0000000900117c02 */ /* 0x001fe20008000f00 */
[----:B------:R-:W-:Y:S01]  /*2110*/  CS2R R18, SRZ ;  /* 0x0000000000127805 */ /* 0x000fe2000001ff00 */
[----:B------:R-:W-:-:S03]  /*2120*/  CS2R R20, SRZ ;  /* 0x0000000000147805 */ /* 0x000fc6000001ff00 */
[----:B------:R-:W-:Y:S01]  /*2130*/  IMAD R6, R17, 0x900, R28 ;  /* 0x0000090011067824 */ /* 0x000fe200078e021c */
[----:B-1----:R-:W-:Y:S01]  /*2140*/  CS2R R22, SRZ ;  /* 0x0000000000167805 */ /* 0x002fe2000001ff00 */
[----:B------:R-:W-:Y:S02]  /*2150*/  CS2R R16, SRZ ;  /* 0x0000000000107805 */ /* 0x000fe4000001ff00 */
[----:B------:R-:W-:-:S03]  /*2160*/  IMAD.WIDE R6, R6, R7, c[0x0][0x1a8] ;  /* 0x00006a0006067625 */ /* 0x000fc600078e0207 */
[----:B------:R0:W4:Y:S04]  /*2170*/  @!P2 LDG.E.EL.128 R20, [R2.64+0x2010] ;  /* 0x0020100a0214a981 */ /* 0x000128000c2e1d00 */
[----:B------:R1:W5:Y:S01]  /*2180*/  @P3 LDG.E.EF.128 R16, [R6.64] ;  /* 0x0000000a06103981 */ /* 0x000362000c0e1d00 */
[----:B--2---:R-:W-:Y:S02]  /*2190*/  SEL R27, R10, RZ, P3 ;  /* 0x000000ff0a1b7207 */ /* 0x004fe40001800000 */
[----:B------:R-:W-:Y:S02]  /*21a0*/  SEL R11, R11, RZ, P3 ;  /* 0x000000ff0b0b7207 */ /* 0x000fe40001800000 */
[----:B---3--:R-:W-:Y:S02]  /*21b0*/  SEL R10, R15, RZ, !P2 ;  /* 0x000000ff0f0a7207 */ /* 0x008fe40005000000 */
[----:B------:R-:W-:Y:S01]  /*21c0*/  SEL R25, R8, RZ, P3 ;  /* 0x000000ff08197207 */ /* 0x000fe20001800000 */
[----:B0-----:R-:W-:Y:S01]  /*21d0*/  FMUL R3, R4, R11 ;  /* 0x0000000b04037220 */ /* 0x001fe20000400000 */
[----:B------:R-:W-:Y:S01]  /*21e0*/  SEL R12, R12, RZ, !P2 ;  /* 0x000000ff0c0c7207 */ /* 0x000fe20005000000 */
[----:B------:R-:W-:Y:S01]  /*21f0*/  FADD R10, R10, 1 ;  /* 0x3f8000000a0a7421 */ /* 0x000fe20000000000 */
[----:B------:R-:W-:-:S02]  /*2200*/  SEL R14, R14, RZ, !P2 ;  /* 0x000000ff0e0e7207 */ /* 0x000fc40005000000 */
[----:B------:R-:W-:Y:S02]  /*2210*/  SEL R9, R9, RZ, P3 ;  /* 0x000000ff09097207 */ /* 0x000fe40001800000 */
[----:B------:R-:W-:Y:S01]  /*2220*/  SEL R13, R13, RZ, !P2 ;  /* 0x000000ff0d0d7207 */ /* 0x000fe20005000000 */
[----:B------:R-:W-:Y:S01]  /*2230*/  FMUL R10, R3, R10 ;  /* 0x0000000a030a7220 */ /* 0x000fe20000400000 */
[C---:B------:R-:W-:Y:S01]  /*2240*/  FMUL R8, R4.reuse, R25 ;  /* 0x0000001904087220 */ /* 0x040fe20000400000 */
[----:B------:R-:W-:Y:S01]  /*2250*/  FMUL R2, R4, R27 ;  /* 0x0000001b04027220 */ /* 0x000fe20000400000 */
[----:B-1----:R-:W-:Y:S01]  /*2260*/  FADD R7, R12, 1 ;  /* 0x3f8000000c077421 */ /* 0x002fe20000000000 */
[----:B------:R-:W-:Y:S01]  /*2270*/  FADD R11, R14, 1 ;  /* 0x3f8000000e0b7421 */ /* 0x000fe20000000000 */
[----:B------:R-:W-:Y:S01]  /*2280*/  FMUL R6, R4, R9 ;  /* 0x0000000904067220 */ /* 0x000fe20000400000 */
[----:B------:R-:W-:Y:S01]  /*2290*/  FADD R9, R13, 1 ;  /* 0x3f8000000d097421 */ /* 0x000fe20000000000 */
[----:B------:R-:W-:Y:S01]  /*22a0*/  FMUL R12, R8, R7 ;  /* 0x00000007080c7220 */ /* 0x000fe20000400000 */
[----:B----4-:R-:W-:-:S02]  /*22b0*/  SEL R20, R20, RZ, !P2 ;  /* 0x000000ff14147207 */ /* 0x010fc40005000000 */
[----:B-----5:R-:W-:Y:S01]  /*22c0*/  SEL R3, R16, RZ, P3 ;  /* 0x000000ff10037207 */ /* 0x020fe20001800000 */
[----:B------:R-:W-:Y:S01]  /*22d0*/  FMUL R11, R2, R11 ;  /* 0x0000000b020b7220 */ /* 0x000fe20000400000 */
[----:B------:R-:W-:Y:S01]  /*22e0*/  SEL R13, R18, RZ, P3 ;  /* 0x000000ff120d7207 */ /* 0x000fe20001800000 */
[----:B------:R-:W-:Y:S01]  /*22f0*/  FADD R7, R20, 1 ;  /* 0x3f80000014077421 */ /* 0x000fe20000000000 */
[----:B------:R-:W-:Y:S01]  /*2300*/  SEL R17, R17, RZ, P3 ;  /* 0x000000ff11117207 */ /* 0x000fe20001800000 */
[----:B------:R-:W-:Y:S01]  /*2310*/  FMUL R2, R4, R3 ;  /* 0x0000000304027220 */ /* 0x000fe20000400000 */
[----:B------:R-:W-:Y:S02]  /*2320*/  SEL R19, R19, RZ, P3 ;  /* 0x000000ff13137207 */ /* 0x000fe40001800000 */
[----:B------:R-:W-:Y:S02]  /*2330*/  SEL R21, R21, RZ, !P2 ;  /* 0x000000ff15157207 */ /* 0x000fe40005000000 */
[----:B------:R-:W-:-:S02]  /*2340*/  SEL R22, R22, RZ, !P2 ;  /* 0x000000ff16167207 */ /* 0x000fc40005000000 */
[----:B------:R-:W-:Y:S01]  /*2350*/  SEL R23, R23, RZ, !P2 ;  /* 0x000000ff17177207 */ /* 0x000fe20005000000 */
[----:B------:R-:W-:Y:S01]  /*2360*/  FMUL R9, R6, R9 ;  /* 0x0000000906097220 */ /* 0x000fe20000400000 */
[C---:B------:R-:W-:Y:S01]  /*2370*/  FMUL R6, R4.reuse, R13 ;  /* 0x0000000d04067220 */ /* 0x040fe20000400000 */
[----:B------:R-:W-:Y:S01]  /*2380*/  FMUL R3, R4, R17 ;  /* 0x0000001104037220 */ /* 0x000fe20000400000 */
[----:B------:R-:W-:Y:S01]  /*2390*/  FMUL R13, R2, R7 ;  /* 0x00000007020d7220 */ /* 0x000fe20000400000 */
[----:B------:R-:W-:Y:S01]  /*23a0*/  FMUL R4, R4, R19 ;  /* 0x0000001304047220 */ /* 0x000fe20000400000 */
[----:B------:R-:W-:Y:S01]  /*23b0*/  FADD R8, R21, 1 ;  /* 0x3f80000015087421 */ /* 0x000fe20000000000 */
[----:B------:R-:W-:Y:S01]  /*23c0*/  FADD R7, R22, 1 ;  /* 0x3f80000016077421 */ /* 0x000fe20000000000 */
[----:B------:R-:W-:Y:S01]  /*23d0*/  FADD R23, R23, 1 ;  /* 0x3f80000017177421 */ /* 0x000fe20000000000 */
[----:B------:R-:W-:Y:S01]  /*23e0*/  LEA R2, P0, R0, c[0x0][0x1b0], 0x1 ;  /* 0x00006c0000027a11 */ /* 0x000fe200078008ff */
[----:B------:R-:W-:Y:S01]  /*23f0*/  FMUL R8, R3, R8 ;  /* 0x0000000803087220 */ /* 0x000fe20000400000 */
[----:B------:R-:W-:Y:S01]  /*2400*/  FMUL R6, R6, R7 ;  /* 0x0000000706067220 */ /* 0x000fe20000400000 */
[----:B------:R-:W-:Y:S01]  /*2410*/  FMUL R23, R4, R23 ;  /* 0x0000001704177220 */ /* 0x000fe20000400000 */
[----:B------:R-:W-:-:S02]  /*2420*/  LEA.HI.X R3, R0, c[0x0][0x1b4], R5, 0x1, P0 ;  /* 0x00006d0000037a11 */ /* 0x000fc400000f0c05 */
[----:B------:R-:W-:Y:S02]  /*2430*/  F2FP.BF16.PACK_AB R20, R9, R12 ;  /* 0x0000000c0914723e */ /* 0x000fe400000010ff */
[----:B------:R-:W-:Y:S02]  /*2440*/  F2FP.BF16.PACK_AB R21, R10, R11 ;  /* 0x0000000b0a15723e */ /* 0x000fe400000010ff */
[----:B------:R-:W-:Y:S02]  /*2450*/  F2FP.BF16.PACK_AB R22, R8, R13 ;  /* 0x0000000d0816723e */ /* 0x000fe400000010ff */
[----:B------:R-:W-:Y:S01]  /*2460*/  F2FP.BF16.PACK_AB R23, R23, R6 ;  /* 0x000000061717723e */ /* 0x000fe200000010ff */
[----:B------:R-:W-:Y:S06]  /*2470*/  @!P3 EXIT ;  /* 0x000000000000b94d */ /* 0x000fec0003800000 */
[----:B------:R-:W-:Y:S01]  /*2480*/  STG.E.128 [R2.64], R20 ;  /* 0x0000001402007986 */ /* 0x000fe2000c101d0a */
[----:B------:R-:W-:Y:S05]  /*2490*/  EXIT ;  /* 0x000000000000794d */ /* 0x000fea0003800000 */
.L_x_1:
[----:B------:R-:W-:-:S00]  /*24a0*/  BRA `(.L_x_1) ;  /* 0xfffffff000007947 */ /* 0x000fc0000383ffff */
[----:B------:R-:W-:-:S00]  /*24b0*/  NOP ;  /* 0x0000000000007918 */ /* 0x000fc00000000000 */
        /* <DEDUP_REMOVED lines=12> */
.L_x_2:


//--------------------- .nv.global.init           --------------------------
	.section	.nv.global.init,"aw",@progbits
.nv.global.init:
	.type		_$_str,@object
	.size		_$_str,(.L_0 - _$_str)
_$_str:
        /*0000*/ 	.byte	0x5f, 0x5f, 0x43, 0x55, 0x44, 0x41, 0x5f, 0x46, 0x54, 0x5a, 0x00
.L_0:


//--------------------- .nv.shared.triton__0d1d2d3d4d5d6d7d8d9d10d1112de --------------------------
	.section	.nv.shared.triton__0d1d2d3d4d5d6d7d8d9d10d1112de,"aw",@nobits
	.align	16
